//
// Generated by NVIDIA NVVM Compiler
//
// Compiler Build ID: CL-36424714
// Cuda compilation tools, release 13.0, V13.0.88
// Based on NVVM 20.0.0
//

.version 9.0
.target sm_100
.address_size 64

	// .globl	_Z12degreeKernelPfPii
// _ZZ22common_neighbor_kerneliPfPiE13shared_matrix has been demoted
// _ZZ22common_neighbor_kerneliPfPiE13shared_counts has been demoted

.visible .entry _Z12degreeKernelPfPii(
	.param .u64 .ptr .align 1 _Z12degreeKernelPfPii_param_0,
	.param .u64 .ptr .align 1 _Z12degreeKernelPfPii_param_1,
	.param .u32 _Z12degreeKernelPfPii_param_2
)
{
	.reg .pred 	%p<40>;
	.reg .b32 	%r<118>;
	.reg .b32 	%f<30>;
	.reg .b64 	%rd<16>;

	ld.param.u64 	%rd4, [_Z12degreeKernelPfPii_param_0];
	ld.param.u64 	%rd3, [_Z12degreeKernelPfPii_param_1];
	ld.param.u32 	%r36, [_Z12degreeKernelPfPii_param_2];
	cvta.to.global.u64 	%rd1, %rd4;
	mov.u32 	%r37, %ctaid.x;
	mov.u32 	%r38, %ntid.x;
	mov.u32 	%r39, %tid.x;
	mad.lo.s32 	%r1, %r37, %r38, %r39;
	setp.ge.s32 	%p1, %r1, %r36;
	@%p1 bra 	$L__BB0_15;
	setp.lt.s32 	%p2, %r36, 1;
	mov.b32 	%r117, 0;
	@%p2 bra 	$L__BB0_14;
	mul.lo.s32 	%r2, %r36, %r1;
	and.b32  	%r3, %r36, 15;
	setp.lt.u32 	%p3, %r36, 16;
	mov.b32 	%r109, 0;
	mov.u32 	%r117, %r109;
	@%p3 bra 	$L__BB0_5;
	and.b32  	%r109, %r36, 2147483632;
	neg.s32 	%r103, %r109;
	add.s64 	%rd2, %rd1, 32;
	mov.b32 	%r117, 0;
	mov.u32 	%r102, %r2;
$L__BB0_4:
	.pragma "nounroll";
	mul.wide.s32 	%rd5, %r102, 4;
	add.s64 	%rd6, %rd2, %rd5;
	ld.global.f32 	%f1, [%rd6+-32];
	setp.neu.f32 	%p4, %f1, 0f00000000;
	selp.u32 	%r44, 1, 0, %p4;
	add.s32 	%r45, %r117, %r44;
	ld.global.f32 	%f2, [%rd6+-28];
	setp.neu.f32 	%p5, %f2, 0f00000000;
	selp.u32 	%r46, 1, 0, %p5;
	add.s32 	%r47, %r45, %r46;
	ld.global.f32 	%f3, [%rd6+-24];
	setp.neu.f32 	%p6, %f3, 0f00000000;
	selp.u32 	%r48, 1, 0, %p6;
	add.s32 	%r49, %r47, %r48;
	ld.global.f32 	%f4, [%rd6+-20];
	setp.neu.f32 	%p7, %f4, 0f00000000;
	selp.u32 	%r50, 1, 0, %p7;
	add.s32 	%r51, %r49, %r50;
	ld.global.f32 	%f5, [%rd6+-16];
	setp.neu.f32 	%p8, %f5, 0f00000000;
	selp.u32 	%r52, 1, 0, %p8;
	add.s32 	%r53, %r51, %r52;
	ld.global.f32 	%f6, [%rd6+-12];
	setp.neu.f32 	%p9, %f6, 0f00000000;
	selp.u32 	%r54, 1, 0, %p9;
	add.s32 	%r55, %r53, %r54;
	ld.global.f32 	%f7, [%rd6+-8];
	setp.neu.f32 	%p10, %f7, 0f00000000;
	selp.u32 	%r56, 1, 0, %p10;
	add.s32 	%r57, %r55, %r56;
	ld.global.f32 	%f8, [%rd6+-4];
	setp.neu.f32 	%p11, %f8, 0f00000000;
	selp.u32 	%r58, 1, 0, %p11;
	add.s32 	%r59, %r57, %r58;
	ld.global.f32 	%f9, [%rd6];
	setp.neu.f32 	%p12, %f9, 0f00000000;
	selp.u32 	%r60, 1, 0, %p12;
	add.s32 	%r61, %r59, %r60;
	ld.global.f32 	%f10, [%rd6+4];
	setp.neu.f32 	%p13, %f10, 0f00000000;
	selp.u32 	%r62, 1, 0, %p13;
	add.s32 	%r63, %r61, %r62;
	ld.global.f32 	%f11, [%rd6+8];
	setp.neu.f32 	%p14, %f11, 0f00000000;
	selp.u32 	%r64, 1, 0, %p14;
	add.s32 	%r65, %r63, %r64;
	ld.global.f32 	%f12, [%rd6+12];
	setp.neu.f32 	%p15, %f12, 0f00000000;
	selp.u32 	%r66, 1, 0, %p15;
	add.s32 	%r67, %r65, %r66;
	ld.global.f32 	%f13, [%rd6+16];
	setp.neu.f32 	%p16, %f13, 0f00000000;
	selp.u32 	%r68, 1, 0, %p16;
	add.s32 	%r69, %r67, %r68;
	ld.global.f32 	%f14, [%rd6+20];
	setp.neu.f32 	%p17, %f14, 0f00000000;
	selp.u32 	%r70, 1, 0, %p17;
	add.s32 	%r71, %r69, %r70;
	ld.global.f32 	%f15, [%rd6+24];
	setp.neu.f32 	%p18, %f15, 0f00000000;
	selp.u32 	%r72, 1, 0, %p18;
	add.s32 	%r73, %r71, %r72;
	ld.global.f32 	%f16, [%rd6+28];
	setp.neu.f32 	%p19, %f16, 0f00000000;
	selp.u32 	%r74, 1, 0, %p19;
	add.s32 	%r117, %r73, %r74;
	add.s32 	%r103, %r103, 16;
	add.s32 	%r102, %r102, 16;
	setp.ne.s32 	%p20, %r103, 0;
	@%p20 bra 	$L__BB0_4;
$L__BB0_5:
	setp.eq.s32 	%p21, %r3, 0;
	@%p21 bra 	$L__BB0_14;
	and.b32  	%r15, %r36, 7;
	setp.lt.u32 	%p22, %r3, 8;
	@%p22 bra 	$L__BB0_8;
	add.s32 	%r76, %r109, %r2;
	mul.wide.s32 	%rd7, %r76, 4;
	add.s64 	%rd8, %rd1, %rd7;
	ld.global.f32 	%f17, [%rd8];
	setp.neu.f32 	%p23, %f17, 0f00000000;
	selp.u32 	%r77, 1, 0, %p23;
	add.s32 	%r78, %r117, %r77;
	ld.global.f32 	%f18, [%rd8+4];
	setp.neu.f32 	%p24, %f18, 0f00000000;
	selp.u32 	%r79, 1, 0, %p24;
	add.s32 	%r80, %r78, %r79;
	ld.global.f32 	%f19, [%rd8+8];
	setp.neu.f32 	%p25, %f19, 0f00000000;
	selp.u32 	%r81, 1, 0, %p25;
	add.s32 	%r82, %r80, %r81;
	ld.global.f32 	%f20, [%rd8+12];
	setp.neu.f32 	%p26, %f20, 0f00000000;
	selp.u32 	%r83, 1, 0, %p26;
	add.s32 	%r84, %r82, %r83;
	ld.global.f32 	%f21, [%rd8+16];
	setp.neu.f32 	%p27, %f21, 0f00000000;
	selp.u32 	%r85, 1, 0, %p27;
	add.s32 	%r86, %r84, %r85;
	ld.global.f32 	%f22, [%rd8+20];
	setp.neu.f32 	%p28, %f22, 0f00000000;
	selp.u32 	%r87, 1, 0, %p28;
	add.s32 	%r88, %r86, %r87;
	ld.global.f32 	%f23, [%rd8+24];
	setp.neu.f32 	%p29, %f23, 0f00000000;
	selp.u32 	%r89, 1, 0, %p29;
	add.s32 	%r90, %r88, %r89;
	ld.global.f32 	%f24, [%rd8+28];
	setp.neu.f32 	%p30, %f24, 0f00000000;
	selp.u32 	%r91, 1, 0, %p30;
	add.s32 	%r117, %r90, %r91;
	add.s32 	%r109, %r109, 8;
$L__BB0_8:
	setp.eq.s32 	%p31, %r15, 0;
	@%p31 bra 	$L__BB0_14;
	and.b32  	%r21, %r36, 3;
	setp.lt.u32 	%p32, %r15, 4;
	@%p32 bra 	$L__BB0_11;
	add.s32 	%r93, %r109, %r2;
	mul.wide.s32 	%rd9, %r93, 4;
	add.s64 	%rd10, %rd1, %rd9;
	ld.global.f32 	%f25, [%rd10];
	setp.neu.f32 	%p33, %f25, 0f00000000;
	selp.u32 	%r94, 1, 0, %p33;
	add.s32 	%r95, %r117, %r94;
	ld.global.f32 	%f26, [%rd10+4];
	setp.neu.f32 	%p34, %f26, 0f00000000;
	selp.u32 	%r96, 1, 0, %p34;
	add.s32 	%r97, %r95, %r96;
	ld.global.f32 	%f27, [%rd10+8];
	setp.neu.f32 	%p35, %f27, 0f00000000;
	selp.u32 	%r98, 1, 0, %p35;
	add.s32 	%r99, %r97, %r98;
	ld.global.f32 	%f28, [%rd10+12];
	setp.neu.f32 	%p36, %f28, 0f00000000;
	selp.u32 	%r100, 1, 0, %p36;
	add.s32 	%r117, %r99, %r100;
	add.s32 	%r109, %r109, 4;
$L__BB0_11:
	setp.eq.s32 	%p37, %r21, 0;
	@%p37 bra 	$L__BB0_14;
	add.s32 	%r115, %r109, %r2;
	neg.s32 	%r114, %r21;
$L__BB0_13:
	.pragma "nounroll";
	mul.wide.s32 	%rd11, %r115, 4;
	add.s64 	%rd12, %rd1, %rd11;
	ld.global.f32 	%f29, [%rd12];
	setp.neu.f32 	%p38, %f29, 0f00000000;
	selp.u32 	%r101, 1, 0, %p38;
	add.s32 	%r117, %r117, %r101;
	add.s32 	%r115, %r115, 1;
	add.s32 	%r114, %r114, 1;
	setp.ne.s32 	%p39, %r114, 0;
	@%p39 bra 	$L__BB0_13;
$L__BB0_14:
	cvta.to.global.u64 	%rd13, %rd3;
	mul.wide.s32 	%rd14, %r1, 4;
	add.s64 	%rd15, %rd13, %rd14;
	st.global.u32 	[%rd15], %r117;
$L__BB0_15:
	ret;

}
	// .globl	_Z22common_neighbor_kerneliPfPi
.visible .entry _Z22common_neighbor_kerneliPfPi(
	.param .u32 _Z22common_neighbor_kerneliPfPi_param_0,
	.param .u64 .ptr .align 1 _Z22common_neighbor_kerneliPfPi_param_1,
	.param .u64 .ptr .align 1 _Z22common_neighbor_kerneliPfPi_param_2
)
{
	.reg .pred 	%p<55>;
	.reg .b32 	%r<60>;
	.reg .b32 	%f<50>;
	.reg .b64 	%rd<9>;
	// demoted variable
	.shared .align 4 .b8 _ZZ22common_neighbor_kerneliPfPiE13shared_matrix[1024];
	// demoted variable
	.shared .align 4 .b8 _ZZ22common_neighbor_kerneliPfPiE13shared_counts[1024];
	ld.param.u32 	%r8, [_Z22common_neighbor_kerneliPfPi_param_0];
	ld.param.u64 	%rd1, [_Z22common_neighbor_kerneliPfPi_param_1];
	ld.param.u64 	%rd2, [_Z22common_neighbor_kerneliPfPi_param_2];
	mov.u32 	%r9, %ctaid.x;
	mov.u32 	%r10, %ctaid.y;
	mov.u32 	%r1, %tid.x;
	mov.u32 	%r11, %tid.y;
	mov.u32 	%r12, %ntid.y;
	mad.lo.s32 	%r2, %r10, %r12, %r11;
	mov.u32 	%r13, %ntid.x;
	mad.lo.s32 	%r3, %r9, %r13, %r1;
	shl.b32 	%r14, %r11, 6;
	mov.u32 	%r15, _ZZ22common_neighbor_kerneliPfPiE13shared_counts;
	add.s32 	%r16, %r15, %r14;
	shl.b32 	%r17, %r1, 2;
	add.s32 	%r4, %r16, %r17;
	mov.b32 	%r18, 0;
	st.shared.u32 	[%r4], %r18;
	max.s32 	%r19, %r2, %r3;
	setp.lt.s32 	%p1, %r19, %r8;
	setp.ge.s32 	%p3, %r19, %r8;
	mov.u32 	%r20, _ZZ22common_neighbor_kerneliPfPiE13shared_matrix;
	add.s32 	%r5, %r20, %r14;
	add.s32 	%r6, %r5, %r17;
	@%p3 bra 	$L__BB1_2;
	cvta.to.global.u64 	%rd3, %rd1;
	mad.lo.s32 	%r22, %r2, %r8, %r3;
	mul.wide.s32 	%rd4, %r22, 4;
	add.s64 	%rd5, %rd3, %rd4;
	ld.global.f32 	%f1, [%rd5];
	st.shared.f32 	[%r6], %f1;
	bra.uni 	$L__BB1_3;
$L__BB1_2:
	mov.b32 	%r21, 0;
	st.shared.u32 	[%r6], %r21;
$L__BB1_3:
	bar.sync 	0;
	setp.ne.s32 	%p4, %r2, %r3;
	and.pred  	%p2, %p4, %p1;
	not.pred 	%p5, %p2;
	@%p5 bra 	$L__BB1_68;
	add.s32 	%r7, %r20, %r17;
	ld.shared.f32 	%f2, [%r5];
	setp.eq.f32 	%p6, %f2, 0f00000000;
	@%p6 bra 	$L__BB1_8;
	ld.shared.f32 	%f3, [%r7];
	setp.eq.f32 	%p7, %f3, 0f00000000;
	@%p7 bra 	$L__BB1_8;
	ld.shared.f32 	%f4, [%r6];
	setp.eq.f32 	%p8, %f4, 0f00000000;
	@%p8 bra 	$L__BB1_8;
	ld.shared.u32 	%r25, [%r4];
	add.s32 	%r26, %r25, 1;
	st.shared.u32 	[%r4], %r26;
$L__BB1_8:
	ld.shared.f32 	%f5, [%r5+4];
	setp.eq.f32 	%p9, %f5, 0f00000000;
	@%p9 bra 	$L__BB1_12;
	ld.shared.f32 	%f6, [%r7+64];
	setp.eq.f32 	%p10, %f6, 0f00000000;
	@%p10 bra 	$L__BB1_12;
	ld.shared.f32 	%f7, [%r6];
	setp.eq.f32 	%p11, %f7, 0f00000000;
	@%p11 bra 	$L__BB1_12;
	ld.shared.u32 	%r27, [%r4];
	add.s32 	%r28, %r27, 1;
	st.shared.u32 	[%r4], %r28;
$L__BB1_12:
	ld.shared.f32 	%f8, [%r5+8];
	setp.eq.f32 	%p12, %f8, 0f00000000;
	@%p12 bra 	$L__BB1_16;
	ld.shared.f32 	%f9, [%r7+128];
	setp.eq.f32 	%p13, %f9, 0f00000000;
	@%p13 bra 	$L__BB1_16;
	ld.shared.f32 	%f10, [%r6];
	setp.eq.f32 	%p14, %f10, 0f00000000;
	@%p14 bra 	$L__BB1_16;
	ld.shared.u32 	%r29, [%r4];
	add.s32 	%r30, %r29, 1;
	st.shared.u32 	[%r4], %r30;
$L__BB1_16:
	ld.shared.f32 	%f11, [%r5+12];
	setp.eq.f32 	%p15, %f11, 0f00000000;
	@%p15 bra 	$L__BB1_20;
	ld.shared.f32 	%f12, [%r7+192];
	setp.eq.f32 	%p16, %f12, 0f00000000;
	@%p16 bra 	$L__BB1_20;
	ld.shared.f32 	%f13, [%r6];
	setp.eq.f32 	%p17, %f13, 0f00000000;
	@%p17 bra 	$L__BB1_20;
	ld.shared.u32 	%r31, [%r4];
	add.s32 	%r32, %r31, 1;
	st.shared.u32 	[%r4], %r32;
$L__BB1_20:
	ld.shared.f32 	%f14, [%r5+16];
	setp.eq.f32 	%p18, %f14, 0f00000000;
	@%p18 bra 	$L__BB1_24;
	ld.shared.f32 	%f15, [%r7+256];
	setp.eq.f32 	%p19, %f15, 0f00000000;
	@%p19 bra 	$L__BB1_24;
	ld.shared.f32 	%f16, [%r6];
	setp.eq.f32 	%p20, %f16, 0f00000000;
	@%p20 bra 	$L__BB1_24;
	ld.shared.u32 	%r33, [%r4];
	add.s32 	%r34, %r33, 1;
	st.shared.u32 	[%r4], %r34;
$L__BB1_24:
	ld.shared.f32 	%f17, [%r5+20];
	setp.eq.f32 	%p21, %f17, 0f00000000;
	@%p21 bra 	$L__BB1_28;
	ld.shared.f32 	%f18, [%r7+320];
	setp.eq.f32 	%p22, %f18, 0f00000000;
	@%p22 bra 	$L__BB1_28;
	ld.shared.f32 	%f19, [%r6];
	setp.eq.f32 	%p23, %f19, 0f00000000;
	@%p23 bra 	$L__BB1_28;
	ld.shared.u32 	%r35, [%r4];
	add.s32 	%r36, %r35, 1;
	st.shared.u32 	[%r4], %r36;
$L__BB1_28:
	ld.shared.f32 	%f20, [%r5+24];
	setp.eq.f32 	%p24, %f20, 0f00000000;
	@%p24 bra 	$L__BB1_32;
	ld.shared.f32 	%f21, [%r7+384];
	setp.eq.f32 	%p25, %f21, 0f00000000;
	@%p25 bra 	$L__BB1_32;
	ld.shared.f32 	%f22, [%r6];
	setp.eq.f32 	%p26, %f22, 0f00000000;
	@%p26 bra 	$L__BB1_32;
	ld.shared.u32 	%r37, [%r4];
	add.s32 	%r38, %r37, 1;
	st.shared.u32 	[%r4], %r38;
$L__BB1_32:
	ld.shared.f32 	%f23, [%r5+28];
	setp.eq.f32 	%p27, %f23, 0f00000000;
	@%p27 bra 	$L__BB1_36;
	ld.shared.f32 	%f24, [%r7+448];
	setp.eq.f32 	%p28, %f24, 0f00000000;
	@%p28 bra 	$L__BB1_36;
	ld.shared.f32 	%f25, [%r6];
	setp.eq.f32 	%p29, %f25, 0f00000000;
	@%p29 bra 	$L__BB1_36;
	ld.shared.u32 	%r39, [%r4];
	add.s32 	%r40, %r39, 1;
	st.shared.u32 	[%r4], %r40;
$L__BB1_36:
	ld.shared.f32 	%f26, [%r5+32];
	setp.eq.f32 	%p30, %f26, 0f00000000;
	@%p30 bra 	$L__BB1_40;
	ld.shared.f32 	%f27, [%r7+512];
	setp.eq.f32 	%p31, %f27, 0f00000000;
	@%p31 bra 	$L__BB1_40;
	ld.shared.f32 	%f28, [%r6];
	setp.eq.f32 	%p32, %f28, 0f00000000;
	@%p32 bra 	$L__BB1_40;
	ld.shared.u32 	%r41, [%r4];
	add.s32 	%r42, %r41, 1;
	st.shared.u32 	[%r4], %r42;
$L__BB1_40:
	ld.shared.f32 	%f29, [%r5+36];
	setp.eq.f32 	%p33, %f29, 0f00000000;
	@%p33 bra 	$L__BB1_44;
	ld.shared.f32 	%f30, [%r7+576];
	setp.eq.f32 	%p34, %f30, 0f00000000;
	@%p34 bra 	$L__BB1_44;
	ld.shared.f32 	%f31, [%r6];
	setp.eq.f32 	%p35, %f31, 0f00000000;
	@%p35 bra 	$L__BB1_44;
	ld.shared.u32 	%r43, [%r4];
	add.s32 	%r44, %r43, 1;
	st.shared.u32 	[%r4], %r44;
$L__BB1_44:
	ld.shared.f32 	%f32, [%r5+40];
	setp.eq.f32 	%p36, %f32, 0f00000000;
	@%p36 bra 	$L__BB1_48;
	ld.shared.f32 	%f33, [%r7+640];
	setp.eq.f32 	%p37, %f33, 0f00000000;
	@%p37 bra 	$L__BB1_48;
	ld.shared.f32 	%f34, [%r6];
	setp.eq.f32 	%p38, %f34, 0f00000000;
	@%p38 bra 	$L__BB1_48;
	ld.shared.u32 	%r45, [%r4];
	add.s32 	%r46, %r45, 1;
	st.shared.u32 	[%r4], %r46;
$L__BB1_48:
	ld.shared.f32 	%f35, [%r5+44];
	setp.eq.f32 	%p39, %f35, 0f00000000;
	@%p39 bra 	$L__BB1_52;
	ld.shared.f32 	%f36, [%r7+704];
	setp.eq.f32 	%p40, %f36, 0f00000000;
	@%p40 bra 	$L__BB1_52;
	ld.shared.f32 	%f37, [%r6];
	setp.eq.f32 	%p41, %f37, 0f00000000;
	@%p41 bra 	$L__BB1_52;
	ld.shared.u32 	%r47, [%r4];
	add.s32 	%r48, %r47, 1;
	st.shared.u32 	[%r4], %r48;
$L__BB1_52:
	ld.shared.f32 	%f38, [%r5+48];
	setp.eq.f32 	%p42, %f38, 0f00000000;
	@%p42 bra 	$L__BB1_56;
	ld.shared.f32 	%f39, [%r7+768];
	setp.eq.f32 	%p43, %f39, 0f00000000;
	@%p43 bra 	$L__BB1_56;
	ld.shared.f32 	%f40, [%r6];
	setp.eq.f32 	%p44, %f40, 0f00000000;
	@%p44 bra 	$L__BB1_56;
	ld.shared.u32 	%r49, [%r4];
	add.s32 	%r50, %r49, 1;
	st.shared.u32 	[%r4], %r50;
$L__BB1_56:
	ld.shared.f32 	%f41, [%r5+52];
	setp.eq.f32 	%p45, %f41, 0f00000000;
	@%p45 bra 	$L__BB1_60;
	ld.shared.f32 	%f42, [%r7+832];
	setp.eq.f32 	%p46, %f42, 0f00000000;
	@%p46 bra 	$L__BB1_60;
	ld.shared.f32 	%f43, [%r6];
	setp.eq.f32 	%p47, %f43, 0f00000000;
	@%p47 bra 	$L__BB1_60;
	ld.shared.u32 	%r51, [%r4];
	add.s32 	%r52, %r51, 1;
	st.shared.u32 	[%r4], %r52;
$L__BB1_60:
	ld.shared.f32 	%f44, [%r5+56];
	setp.eq.f32 	%p48, %f44, 0f00000000;
	@%p48 bra 	$L__BB1_64;
	ld.shared.f32 	%f45, [%r7+896];
	setp.eq.f32 	%p49, %f45, 0f00000000;
	@%p49 bra 	$L__BB1_64;
	ld.shared.f32 	%f46, [%r6];
	setp.eq.f32 	%p50, %f46, 0f00000000;
	@%p50 bra 	$L__BB1_64;
	ld.shared.u32 	%r53, [%r4];
	add.s32 	%r54, %r53, 1;
	st.shared.u32 	[%r4], %r54;
$L__BB1_64:
	ld.shared.f32 	%f47, [%r5+60];
	setp.eq.f32 	%p51, %f47, 0f00000000;
	@%p51 bra 	$L__BB1_68;
	ld.shared.f32 	%f48, [%r7+960];
	setp.eq.f32 	%p52, %f48, 0f00000000;
	@%p52 bra 	$L__BB1_68;
	ld.shared.f32 	%f49, [%r6];
	setp.eq.f32 	%p53, %f49, 0f00000000;
	@%p53 bra 	$L__BB1_68;
	ld.shared.u32 	%r55, [%r4];
	add.s32 	%r56, %r55, 1;
	st.shared.u32 	[%r4], %r56;
$L__BB1_68:
	bar.sync 	0;
	@%p5 bra 	$L__BB1_70;
	mad.lo.s32 	%r57, %r2, %r8, %r3;
	cvta.to.global.u64 	%rd6, %rd2;
	mul.wide.s32 	%rd7, %r57, 4;
	add.s64 	%rd8, %rd6, %rd7;
	ld.shared.u32 	%r58, [%r4];
	atom.global.add.u32 	%r59, [%rd8], %r58;
$L__BB1_70:
	ret;

}
	// .globl	_Z19compute_neigh_countPfPiS0_i
.visible .entry _Z19compute_neigh_countPfPiS0_i(
	.param .u64 .ptr .align 1 _Z19compute_neigh_countPfPiS0_i_param_0,
	.param .u64 .ptr .align 1 _Z19compute_neigh_countPfPiS0_i_param_1,
	.param .u64 .ptr .align 1 _Z19compute_neigh_countPfPiS0_i_param_2,
	.param .u32 _Z19compute_neigh_countPfPiS0_i_param_3
)
{
	.reg .pred 	%p<3>;
	.reg .b32 	%r<15>;
	.reg .b32 	%f<2>;
	.reg .b64 	%rd<15>;

	ld.param.u64 	%rd3, [_Z19compute_neigh_countPfPiS0_i_param_0];
	ld.param.u64 	%rd4, [_Z19compute_neigh_countPfPiS0_i_param_1];
	ld.param.u64 	%rd5, [_Z19compute_neigh_countPfPiS0_i_param_2];
	ld.param.u32 	%r4, [_Z19compute_neigh_countPfPiS0_i_param_3];
	cvta.to.global.u64 	%rd1, %rd5;
	cvta.to.global.u64 	%rd2, %rd4;
	mov.u32 	%r5, %ctaid.y;
	mov.u32 	%r6, %ntid.y;
	mov.u32 	%r7, %tid.y;
	mad.lo.s32 	%r1, %r5, %r6, %r7;
	mov.u32 	%r8, %ctaid.x;
	mov.u32 	%r9, %ntid.x;
	mov.u32 	%r10, %tid.x;
	mad.lo.s32 	%r2, %r8, %r9, %r10;
	max.s32 	%r11, %r1, %r2;
	setp.ge.s32 	%p1, %r11, %r4;
	@%p1 bra 	$L__BB2_4;
	cvta.to.global.u64 	%rd6, %rd3;
	mad.lo.s32 	%r3, %r4, %r1, %r2;
	mul.wide.s32 	%rd7, %r3, 4;
	add.s64 	%rd8, %rd6, %rd7;
	ld.global.f32 	%f1, [%rd8];
	setp.leu.f32 	%p2, %f1, 0f00000000;
	@%p2 bra 	$L__BB2_3;
	add.s64 	%rd13, %rd2, %rd7;
	ld.global.u32 	%r13, [%rd13];
	add.s32 	%r14, %r13, 1;
	add.s64 	%rd14, %rd1, %rd7;
	st.global.u32 	[%rd14], %r14;
	bra.uni 	$L__BB2_4;
$L__BB2_3:
	add.s64 	%rd10, %rd2, %rd7;
	ld.global.u32 	%r12, [%rd10];
	add.s64 	%rd11, %rd1, %rd7;
	st.global.u32 	[%rd11], %r12;
$L__BB2_4:
	ret;

}
	// .globl	_Z23compute_wtd_neigh_countPiS_Pfi
.visible .entry _Z23compute_wtd_neigh_countPiS_Pfi(
	.param .u64 .ptr .align 1 _Z23compute_wtd_neigh_countPiS_Pfi_param_0,
	.param .u64 .ptr .align 1 _Z23compute_wtd_neigh_countPiS_Pfi_param_1,
	.param .u64 .ptr .align 1 _Z23compute_wtd_neigh_countPiS_Pfi_param_2,
	.param .u32 _Z23compute_wtd_neigh_countPiS_Pfi_param_3
)
{
	.reg .pred 	%p<2>;
	.reg .b32 	%r<14>;
	.reg .b32 	%f<2>;
	.reg .b64 	%rd<12>;
	.reg .b64 	%fd<4>;

	ld.param.u64 	%rd1, [_Z23compute_wtd_neigh_countPiS_Pfi_param_0];
	ld.param.u64 	%rd2, [_Z23compute_wtd_neigh_countPiS_Pfi_param_1];
	ld.param.u64 	%rd3, [_Z23compute_wtd_neigh_countPiS_Pfi_param_2];
	ld.param.u32 	%r3, [_Z23compute_wtd_neigh_countPiS_Pfi_param_3];
	mov.u32 	%r4, %ctaid.y;
	mov.u32 	%r5, %ntid.y;
	mov.u32 	%r6, %tid.y;
	mad.lo.s32 	%r1, %r4, %r5, %r6;
	mov.u32 	%r7, %ctaid.x;
	mov.u32 	%r8, %ntid.x;
	mov.u32 	%r9, %tid.x;
	mad.lo.s32 	%r2, %r7, %r8, %r9;
	max.s32 	%r10, %r1, %r2;
	setp.ge.s32 	%p1, %r10, %r3;
	@%p1 bra 	$L__BB3_2;
	cvta.to.global.u64 	%rd4, %rd1;
	cvta.to.global.u64 	%rd5, %rd2;
	cvta.to.global.u64 	%rd6, %rd3;
	mad.lo.s32 	%r11, %r3, %r1, %r2;
	mul.wide.s32 	%rd7, %r11, 4;
	add.s64 	%rd8, %rd4, %rd7;
	ld.global.u32 	%r12, [%rd8];
	cvt.rn.f64.s32 	%fd1, %r12;
	mul.wide.u32 	%rd9, %r1, 4;
	add.s64 	%rd10, %rd5, %rd9;
	ld.global.u32 	%r13, [%rd10];
	cvt.rn.f64.s32 	%fd2, %r13;
	div.rn.f64 	%fd3, %fd1, %fd2;
	cvt.rn.f32.f64 	%f1, %fd3;
	add.s64 	%rd11, %rd6, %rd7;
	st.global.f32 	[%rd11], %f1;
$L__BB3_2:
	ret;

}
	// .globl	_Z15add_prod_kernelPfS_S_S_i
.visible .entry _Z15add_prod_kernelPfS_S_S_i(
	.param .u64 .ptr .align 1 _Z15add_prod_kernelPfS_S_S_i_param_0,
	.param .u64 .ptr .align 1 _Z15add_prod_kernelPfS_S_S_i_param_1,
	.param .u64 .ptr .align 1 _Z15add_prod_kernelPfS_S_S_i_param_2,
	.param .u64 .ptr .align 1 _Z15add_prod_kernelPfS_S_S_i_param_3,
	.param .u32 _Z15add_prod_kernelPfS_S_S_i_param_4
)
{
	.reg .pred 	%p<2>;
	.reg .b32 	%r<14>;
	.reg .b32 	%f<7>;
	.reg .b64 	%rd<14>;

	ld.param.u64 	%rd1, [_Z15add_prod_kernelPfS_S_S_i_param_0];
	ld.param.u64 	%rd2, [_Z15add_prod_kernelPfS_S_S_i_param_1];
	ld.param.u64 	%rd3, [_Z15add_prod_kernelPfS_S_S_i_param_2];
	ld.param.u64 	%rd4, [_Z15add_prod_kernelPfS_S_S_i_param_3];
	ld.param.u32 	%r4, [_Z15add_prod_kernelPfS_S_S_i_param_4];
	mov.u32 	%r5, %ctaid.x;
	mov.u32 	%r6, %ntid.x;
	mov.u32 	%r7, %tid.x;
	mad.lo.s32 	%r1, %r5, %r6, %r7;
	mov.u32 	%r8, %ctaid.y;
	mov.u32 	%r9, %ntid.y;
	mov.u32 	%r10, %tid.y;
	mad.lo.s32 	%r11, %r8, %r9, %r10;
	max.s32 	%r12, %r1, %r11;
	setp.ge.s32 	%p1, %r12, %r4;
	@%p1 bra 	$L__BB4_2;
	cvta.to.global.u64 	%rd5, %rd1;
	cvta.to.global.u64 	%rd6, %rd2;
	cvta.to.global.u64 	%rd7, %rd3;
	cvta.to.global.u64 	%rd8, %rd4;
	mad.lo.s32 	%r13, %r4, %r1, %r11;
	mul.wide.s32 	%rd9, %r13, 4;
	add.s64 	%rd10, %rd5, %rd9;
	ld.global.f32 	%f1, [%rd10];
	add.s64 	%rd11, %rd6, %rd9;
	ld.global.f32 	%f2, [%rd11];
	add.f32 	%f3, %f1, %f2;
	add.s64 	%rd12, %rd7, %rd9;
	st.global.f32 	[%rd12], %f3;
	ld.global.f32 	%f4, [%rd10];
	ld.global.f32 	%f5, [%rd11];
	mul.f32 	%f6, %f4, %f5;
	add.s64 	%rd13, %rd8, %rd9;
	st.global.f32 	[%rd13], %f6;
$L__BB4_2:
	ret;

}


// ===== COMPILED SASS (sm_100) =====

	.target	sm_100

	.elftype	@"ET_EXEC"


//--------------------- .note.nv.tkinfo           --------------------------
	.section	.note.nv.tkinfo,"",@"SHT_NOTE"
	.sectionflags	@"SHF_NOTE_NV_TKINFO"
	.tkinfo
        /*0018*/ 	.word	0x00000002
        /*0030*/ 	.string	""
        /*0030*/ 	.string	"ptxas"
        /*0030*/ 	.string	"Cuda compilation tools, release 13.0, V13.0.88"
        /*0030*/ 	.string	"Build cuda_13.0.r13.0/compiler.36424714_0"
        /*0030*/ 	.string	"-arch sm_100 -m 64 "



//--------------------- .note.nv.cuinfo           --------------------------
	.section	.note.nv.cuinfo,"",@"SHT_NOTE"
	.sectionflags	@"SHF_NOTE_NV_CUINFO"
        /*0018*/ 	.short	0x0002
        /*001a*/ 	.short	0x0064
        /*001c*/ 	.short	0x0082
	.zero		2


//--------------------- .nv.info                  --------------------------
	.section	.nv.info,"",@"SHT_CUDA_INFO"
	.align	4


	//----- nvinfo : EIATTR_REGCOUNT
	.align		4
        /*0000*/ 	.byte	0x04, 0x2f
        /*0002*/ 	.short	(.L_1 - .L_0)
	.align		4
.L_0:
        /*0004*/ 	.word	index@(_Z12degreeKernelPfPii)
        /*0008*/ 	.word	0x00000019


	//----- nvinfo : EIATTR_FRAME_SIZE
	.align		4
.L_1:
        /*000c*/ 	.byte	0x04, 0x11
        /*000e*/ 	.short	(.L_3 - .L_2)
	.align		4
.L_2:
        /*0010*/ 	.word	index@(_Z12degreeKernelPfPii)
        /*0014*/ 	.word	0x00000000


	//----- nvinfo : EIATTR_REGCOUNT
	.align		4
.L_3:
        /*0018*/ 	.byte	0x04, 0x2f
        /*001a*/ 	.short	(.L_5 - .L_4)
	.align		4
.L_4:
        /*001c*/ 	.word	index@(_Z22common_neighbor_kerneliPfPi)
        /*0020*/ 	.word	0x0000000c


	//----- nvinfo : EIATTR_FRAME_SIZE
	.align		4
.L_5:
        /*0024*/ 	.byte	0x04, 0x11
        /*0026*/ 	.short	(.L_7 - .L_6)
	.align		4
.L_6:
        /*0028*/ 	.word	index@(_Z22common_neighbor_kerneliPfPi)
        /*002c*/ 	.word	0x00000000


	//----- nvinfo : EIATTR_REGCOUNT
	.align		4
.L_7:
        /*0030*/ 	.byte	0x04, 0x2f
        /*0032*/ 	.short	(.L_9 - .L_8)
	.align		4
.L_8:
        /*0034*/ 	.word	index@(_Z19compute_neigh_countPfPiS0_i)
        /*0038*/ 	.word	0x0000000a


	//----- nvinfo : EIATTR_FRAME_SIZE
	.align		4
.L_9:
        /*003c*/ 	.byte	0x04, 0x11
        /*003e*/ 	.short	(.L_11 - .L_10)
	.align		4
.L_10:
        /*0040*/ 	.word	index@(_Z19compute_neigh_countPfPiS0_i)
        /*0044*/ 	.word	0x00000000


	//----- nvinfo : EIATTR_REGCOUNT
	.align		4
.L_11:
        /*0048*/ 	.byte	0x04, 0x2f
        /*004a*/ 	.short	(.L_13 - .L_12)
	.align		4
.L_12:
        /*004c*/ 	.word	index@(_Z23compute_wtd_neigh_countPiS_Pfi)
        /*0050*/ 	.word	0x00000019


	//----- nvinfo : EIATTR_FRAME_SIZE
	.align		4
.L_13:
        /*0054*/ 	.byte	0x04, 0x11
        /*0056*/ 	.short	(.L_15 - .L_14)
	.align		4
.L_14:
        /*0058*/ 	.word	index@($__internal_0_$__cuda_sm20_div_rn_f64_full)
        /*005c*/ 	.word	0x00000000


	//----- nvinfo : EIATTR_FRAME_SIZE
	.align		4
.L_15:
        /*0060*/ 	.byte	0x04, 0x11
        /*0062*/ 	.short	(.L_17 - .L_16)
	.align		4
.L_16:
        /*0064*/ 	.word	index@(_Z23compute_wtd_neigh_countPiS_Pfi)
        /*0068*/ 	.word	0x00000000


	//----- nvinfo : EIATTR_REGCOUNT
	.align		4
.L_17:
        /*006c*/ 	.byte	0x04, 0x2f
        /*006e*/ 	.short	(.L_19 - .L_18)
	.align		4
.L_18:
        /*0070*/ 	.word	index@(_Z15add_prod_kernelPfS_S_S_i)
        /*0074*/ 	.word	0x00000012


	//----- nvinfo : EIATTR_FRAME_SIZE
	.align		4
.L_19:
        /*0078*/ 	.byte	0x04, 0x11
        /*007a*/ 	.short	(.L_21 - .L_20)
	.align		4
.L_20:
        /*007c*/ 	.word	index@(_Z15add_prod_kernelPfS_S_S_i)
        /*0080*/ 	.word	0x00000000


	//----- nvinfo : EIATTR_MIN_STACK_SIZE
	.align		4
.L_21:
        /*0084*/ 	.byte	0x04, 0x12
        /*0086*/ 	.short	(.L_23 - .L_22)
	.align		4
.L_22:
        /*0088*/ 	.word	index@(_Z15add_prod_kernelPfS_S_S_i)
        /*008c*/ 	.word	0x00000000


	//----- nvinfo : EIATTR_MIN_STACK_SIZE
	.align		4
.L_23:
        /*0090*/ 	.byte	0x04, 0x12
        /*0092*/ 	.short	(.L_25 - .L_24)
	.align		4
.L_24:
        /*0094*/ 	.word	index@(_Z23compute_wtd_neigh_countPiS_Pfi)
        /*0098*/ 	.word	0x00000000


	//----- nvinfo : EIATTR_MIN_STACK_SIZE
	.align		4
.L_25:
        /*009c*/ 	.byte	0x04, 0x12
        /*009e*/ 	.short	(.L_27 - .L_26)
	.align		4
.L_26:
        /*00a0*/ 	.word	index@(_Z19compute_neigh_countPfPiS0_i)
        /*00a4*/ 	.word	0x00000000


	//----- nvinfo : EIATTR_MIN_STACK_SIZE
	.align		4
.L_27:
        /*00a8*/ 	.byte	0x04, 0x12
        /*00aa*/ 	.short	(.L_29 - .L_28)
	.align		4
.L_28:
        /*00ac*/ 	.word	index@(_Z22common_neighbor_kerneliPfPi)
        /*00b0*/ 	.word	0x00000000


	//----- nvinfo : EIATTR_MIN_STACK_SIZE
	.align		4
.L_29:
        /*00b4*/ 	.byte	0x04, 0x12
        /*00b6*/ 	.short	(.L_31 - .L_30)
	.align		4
.L_30:
        /*00b8*/ 	.word	index@(_Z12degreeKernelPfPii)
        /*00bc*/ 	.word	0x00000000
.L_31:


//--------------------- .nv.compat                --------------------------
	.section	.nv.compat,"",@"SHT_CUDA_COMPAT_INFO"
	.align	4
        /*0000*/ 	.byte	0x02, 0x09, 0x00, 0x00, 0x02, 0x02, 0x01, 0x00, 0x02, 0x05, 0x05, 0x00, 0x03, 0x07, 0x01, 0x01
        /*0010*/ 	.byte	0x02, 0x03, 0x00, 0x00, 0x02, 0x06, 0x01, 0x00, 0x04, 0x0b, 0x08, 0x00, 0x01, 0x00, 0x00, 0x00
        /*0020*/ 	.byte	0x00, 0x00, 0x00, 0x00


//--------------------- .nv.info._Z15add_prod_kernelPfS_S_S_i --------------------------
	.section	.nv.info._Z15add_prod_kernelPfS_S_S_i,"",@"SHT_CUDA_INFO"
	.sectionflags	@""
	.align	4


	//----- nvinfo : EIATTR_CUDA_API_VERSION
	.align		4
        /*0000*/ 	.byte	0x04, 0x37
        /*0002*/ 	.short	(.L_33 - .L_32)
.L_32:
        /*0004*/ 	.word	0x00000082


	//----- nvinfo : EIATTR_KPARAM_INFO
	.align		4
.L_33:
        /*0008*/ 	.byte	0x04, 0x17
        /*000a*/ 	.short	(.L_35 - .L_34)
.L_34:
        /*000c*/ 	.word	0x00000000
        /*0010*/ 	.short	0x0004
        /*0012*/ 	.short	0x0020
        /*0014*/ 	.byte	0x00, 0xf0, 0x11, 0x00


	//----- nvinfo : EIATTR_KPARAM_INFO
	.align		4
.L_35:
        /*0018*/ 	.byte	0x04, 0x17
        /*001a*/ 	.short	(.L_37 - .L_36)
.L_36:
        /*001c*/ 	.word	0x00000000
        /*0020*/ 	.short	0x0003
        /*0022*/ 	.short	0x0018
        /*0024*/ 	.byte	0x00, 0xf5, 0x21, 0x00


	//----- nvinfo : EIATTR_KPARAM_INFO
	.align		4
.L_37:
        /*0028*/ 	.byte	0x04, 0x17
        /*002a*/ 	.short	(.L_39 - .L_38)
.L_38:
        /*002c*/ 	.word	0x00000000
        /*0030*/ 	.short	0x0002
        /*0032*/ 	.short	0x0010
        /*0034*/ 	.byte	0x00, 0xf5, 0x21, 0x00


	//----- nvinfo : EIATTR_KPARAM_INFO
	.align		4
.L_39:
        /*0038*/ 	.byte	0x04, 0x17
        /*003a*/ 	.short	(.L_41 - .L_40)
.L_40:
        /*003c*/ 	.word	0x00000000
        /*0040*/ 	.short	0x0001
        /*0042*/ 	.short	0x0008
        /*0044*/ 	.byte	0x00, 0xf5, 0x21, 0x00


	//----- nvinfo : EIATTR_KPARAM_INFO
	.align		4
.L_41:
        /*0048*/ 	.byte	0x04, 0x17
        /*004a*/ 	.short	(.L_43 - .L_42)
.L_42:
        /*004c*/ 	.word	0x00000000
        /*0050*/ 	.short	0x0000
        /*0052*/ 	.short	0x0000
        /*0054*/ 	.byte	0x00, 0xf5, 0x21, 0x00


	//----- nvinfo : EIATTR_SPARSE_MMA_MASK
	.align		4
.L_43:
        /*0058*/ 	.byte	0x03, 0x50
        /*005a*/ 	.short	0x0000


	//----- nvinfo : EIATTR_MAXREG_COUNT
	.align		4
        /*005c*/ 	.byte	0x03, 0x1b
        /*005e*/ 	.short	0x00ff


	//----- nvinfo : EIATTR_MERCURY_ISA_VERSION
	.align		4
        /*0060*/ 	.byte	0x03, 0x5f
        /*0062*/ 	.short	0x0101


	//----- nvinfo : EIATTR_VRC_CTA_INIT_COUNT
	.align		4
        /*0064*/ 	.byte	0x02, 0x4a
	.zero		1
	.zero		1


	//----- nvinfo : EIATTR_EXIT_INSTR_OFFSETS
	.align		4
        /*0068*/ 	.byte	0x04, 0x1c
        /*006a*/ 	.short	(.L_45 - .L_44)


	//   ....[0]....
.L_44:
        /*006c*/ 	.word	0x000000c0


	//   ....[1]....
        /*0070*/ 	.word	0x000001f0


	//----- nvinfo : EIATTR_CBANK_PARAM_SIZE
	.align		4
.L_45:
        /*0074*/ 	.byte	0x03, 0x19
        /*0076*/ 	.short	0x0024


	//----- nvinfo : EIATTR_PARAM_CBANK
	.align		4
        /*0078*/ 	.byte	0x04, 0x0a
        /*007a*/ 	.short	(.L_47 - .L_46)
	.align		4
.L_46:
        /*007c*/ 	.word	index@(.nv.constant0._Z15add_prod_kernelPfS_S_S_i)
        /*0080*/ 	.short	0x0380
        /*0082*/ 	.short	0x0024


	//----- nvinfo : EIATTR_SW_WAR
	.align		4
.L_47:
        /*0084*/ 	.byte	0x04, 0x36
        /*0086*/ 	.short	(.L_49 - .L_48)
.L_48:
        /*0088*/ 	.word	0x00000008
.L_49:


//--------------------- .nv.info._Z23compute_wtd_neigh_countPiS_Pfi --------------------------
	.section	.nv.info._Z23compute_wtd_neigh_countPiS_Pfi,"",@"SHT_CUDA_INFO"
	.sectionflags	@""
	.align	4


	//----- nvinfo : EIATTR_CUDA_API_VERSION
	.align		4
        /*0000*/ 	.byte	0x04, 0x37
        /*0002*/ 	.short	(.L_51 - .L_50)
.L_50:
        /*0004*/ 	.word	0x00000082


	//----- nvinfo : EIATTR_KPARAM_INFO
	.align		4
.L_51:
        /*0008*/ 	.byte	0x04, 0x17
        /*000a*/ 	.short	(.L_53 - .L_52)
.L_52:
        /*000c*/ 	.word	0x00000000
        /*0010*/ 	.short	0x0003
        /*0012*/ 	.short	0x0018
        /*0014*/ 	.byte	0x00, 0xf0, 0x11, 0x00


	//----- nvinfo : EIATTR_KPARAM_INFO
	.align		4
.L_53:
        /*0018*/ 	.byte	0x04, 0x17
        /*001a*/ 	.short	(.L_55 - .L_54)
.L_54:
        /*001c*/ 	.word	0x00000000
        /*0020*/ 	.short	0x0002
        /*0022*/ 	.short	0x0010
        /*0024*/ 	.byte	0x00, 0xf5, 0x21, 0x00


	//----- nvinfo : EIATTR_KPARAM_INFO
	.align		4
.L_55:
        /*0028*/ 	.byte	0x04, 0x17
        /*002a*/ 	.short	(.L_57 - .L_56)
.L_56:
        /*002c*/ 	.word	0x00000000
        /*0030*/ 	.short	0x0001
        /*0032*/ 	.short	0x0008
        /*0034*/ 	.byte	0x00, 0xf5, 0x21, 0x00


	//----- nvinfo : EIATTR_KPARAM_INFO
	.align		4
.L_57:
        /*0038*/ 	.byte	0x04, 0x17
        /*003a*/ 	.short	(.L_59 - .L_58)
.L_58:
        /*003c*/ 	.word	0x00000000
        /*0040*/ 	.short	0x0000
        /*0042*/ 	.short	0x0000
        /*0044*/ 	.byte	0x00, 0xf5, 0x21, 0x00


	//----- nvinfo : EIATTR_SPARSE_MMA_MASK
	.align		4
.L_59:
        /*0048*/ 	.byte	0x03, 0x50
        /*004a*/ 	.short	0x0000


	//----- nvinfo : EIATTR_MAXREG_COUNT
	.align		4
        /*004c*/ 	.byte	0x03, 0x1b
        /*004e*/ 	.short	0x00ff


	//----- nvinfo : EIATTR_MERCURY_ISA_VERSION
	.align		4
        /*0050*/ 	.byte	0x03, 0x5f
        /*0052*/ 	.short	0x0101


	//----- nvinfo : EIATTR_VRC_CTA_INIT_COUNT
	.align		4
        /*0054*/ 	.byte	0x02, 0x4a
	.zero		1
	.zero		1


	//----- nvinfo : EIATTR_EXIT_INSTR_OFFSETS
	.align		4
        /*0058*/ 	.byte	0x04, 0x1c
        /*005a*/ 	.short	(.L_61 - .L_60)


	//   ....[0]....
.L_60:
        /*005c*/ 	.word	0x000000c0


	//   ....[1]....
        /*0060*/ 	.word	0x000002d0


	//----- nvinfo : EIATTR_CRS_STACK_SIZE
	.align		4
.L_61:
        /*0064*/ 	.byte	0x04, 0x1e
        /*0066*/ 	.short	(.L_63 - .L_62)
.L_62:
        /*0068*/ 	.word	0x00000000


	//----- nvinfo : EIATTR_CBANK_PARAM_SIZE
	.align		4
.L_63:
        /*006c*/ 	.byte	0x03, 0x19
        /*006e*/ 	.short	0x001c


	//----- nvinfo : EIATTR_PARAM_CBANK
	.align		4
        /*0070*/ 	.byte	0x04, 0x0a
        /*0072*/ 	.short	(.L_65 - .L_64)
	.align		4
.L_64:
        /*0074*/ 	.word	index@(.nv.constant0._Z23compute_wtd_neigh_countPiS_Pfi)
        /*0078*/ 	.short	0x0380
        /*007a*/ 	.short	0x001c


	//----- nvinfo : EIATTR_SW_WAR
	.align		4
.L_65:
        /*007c*/ 	.byte	0x04, 0x36
        /*007e*/ 	.short	(.L_67 - .L_66)
.L_66:
        /*0080*/ 	.word	0x00000008
.L_67:


//--------------------- .nv.info._Z19compute_neigh_countPfPiS0_i --------------------------
	.section	.nv.info._Z19compute_neigh_countPfPiS0_i,"",@"SHT_CUDA_INFO"
	.sectionflags	@""
	.align	4


	//----- nvinfo : EIATTR_CUDA_API_VERSION
	.align		4
        /*0000*/ 	.byte	0x04, 0x37
        /*0002*/ 	.short	(.L_69 - .L_68)
.L_68:
        /*0004*/ 	.word	0x00000082


	//----- nvinfo : EIATTR_KPARAM_INFO
	.align		4
.L_69:
        /*0008*/ 	.byte	0x04, 0x17
        /*000a*/ 	.short	(.L_71 - .L_70)
.L_70:
        /*000c*/ 	.word	0x00000000
        /*0010*/ 	.short	0x0003
        /*0012*/ 	.short	0x0018
        /*0014*/ 	.byte	0x00, 0xf0, 0x11, 0x00


	//----- nvinfo : EIATTR_KPARAM_INFO
	.align		4
.L_71:
        /*0018*/ 	.byte	0x04, 0x17
        /*001a*/ 	.short	(.L_73 - .L_72)
.L_72:
        /*001c*/ 	.word	0x00000000
        /*0020*/ 	.short	0x0002
        /*0022*/ 	.short	0x0010
        /*0024*/ 	.byte	0x00, 0xf5, 0x21, 0x00


	//----- nvinfo : EIATTR_KPARAM_INFO
	.align		4
.L_73:
        /*0028*/ 	.byte	0x04, 0x17
        /*002a*/ 	.short	(.L_75 - .L_74)
.L_74:
        /*002c*/ 	.word	0x00000000
        /*0030*/ 	.short	0x0001
        /*0032*/ 	.short	0x0008
        /*0034*/ 	.byte	0x00, 0xf5, 0x21, 0x00


	//----- nvinfo : EIATTR_KPARAM_INFO
	.align		4
.L_75:
        /*0038*/ 	.byte	0x04, 0x17
        /*003a*/ 	.short	(.L_77 - .L_76)
.L_76:
        /*003c*/ 	.word	0x00000000
        /*0040*/ 	.short	0x0000
        /*0042*/ 	.short	0x0000
        /*0044*/ 	.byte	0x00, 0xf5, 0x21, 0x00


	//----- nvinfo : EIATTR_SPARSE_MMA_MASK
	.align		4
.L_77:
        /*0048*/ 	.byte	0x03, 0x50
        /*004a*/ 	.short	0x0000


	//----- nvinfo : EIATTR_MAXREG_COUNT
	.align		4
        /*004c*/ 	.byte	0x03, 0x1b
        /*004e*/ 	.short	0x00ff


	//----- nvinfo : EIATTR_MERCURY_ISA_VERSION
	.align		4
        /*0050*/ 	.byte	0x03, 0x5f
        /*0052*/ 	.short	0x0101


	//----- nvinfo : EIATTR_VRC_CTA_INIT_COUNT
	.align		4
        /*0054*/ 	.byte	0x02, 0x4a
	.zero		1
	.zero		1


	//----- nvinfo : EIATTR_EXIT_INSTR_OFFSETS
	.align		4
        /*0058*/ 	.byte	0x04, 0x1c
        /*005a*/ 	.short	(.L_79 - .L_78)


	//   ....[0]....
.L_78:
        /*005c*/ 	.word	0x000000c0


	//   ....[1]....
        /*0060*/ 	.word	0x000001b0


	//   ....[2]....
        /*0064*/ 	.word	0x00000220


	//----- nvinfo : EIATTR_CRS_STACK_SIZE
	.align		4
.L_79:
        /*0068*/ 	.byte	0x04, 0x1e
        /*006a*/ 	.short	(.L_81 - .L_80)
.L_80:
        /*006c*/ 	.word	0x00000000


	//----- nvinfo : EIATTR_CBANK_PARAM_SIZE
	.align		4
.L_81:
        /*0070*/ 	.byte	0x03, 0x19
        /*0072*/ 	.short	0x001c


	//----- nvinfo : EIATTR_PARAM_CBANK
	.align		4
        /*0074*/ 	.byte	0x04, 0x0a
        /*0076*/ 	.short	(.L_83 - .L_82)
	.align		4
.L_82:
        /*0078*/ 	.word	index@(.nv.constant0._Z19compute_neigh_countPfPiS0_i)
        /*007c*/ 	.short	0x0380
        /*007e*/ 	.short	0x001c


	//----- nvinfo : EIATTR_SW_WAR
	.align		4
.L_83:
        /*0080*/ 	.byte	0x04, 0x36
        /*0082*/ 	.short	(.L_85 - .L_84)
.L_84:
        /*0084*/ 	.word	0x00000008
.L_85:


//--------------------- .nv.info._Z22common_neighbor_kerneliPfPi --------------------------
	.section	.nv.info._Z22common_neighbor_kerneliPfPi,"",@"SHT_CUDA_INFO"
	.sectionflags	@""
	.align	4


	//----- nvinfo : EIATTR_CUDA_API_VERSION
	.align		4
        /*0000*/ 	.byte	0x04, 0x37
        /*0002*/ 	.short	(.L_87 - .L_86)
.L_86:
        /*0004*/ 	.word	0x00000082


	//----- nvinfo : EIATTR_KPARAM_INFO
	.align		4
.L_87:
        /*0008*/ 	.byte	0x04, 0x17
        /*000a*/ 	.short	(.L_89 - .L_88)
.L_88:
        /*000c*/ 	.word	0x00000000
        /*0010*/ 	.short	0x0002
        /*0012*/ 	.short	0x0010
        /*0014*/ 	.byte	0x00, 0xf5, 0x21, 0x00


	//----- nvinfo : EIATTR_KPARAM_INFO
	.align		4
.L_89:
        /*0018*/ 	.byte	0x04, 0x17
        /*001a*/ 	.short	(.L_91 - .L_90)
.L_90:
        /*001c*/ 	.word	0x00000000
        /*0020*/ 	.short	0x0001
        /*0022*/ 	.short	0x0008
        /*0024*/ 	.byte	0x00, 0xf5, 0x21, 0x00


	//----- nvinfo : EIATTR_KPARAM_INFO
	.align		4
.L_91:
        /*0028*/ 	.byte	0x04, 0x17
        /*002a*/ 	.short	(.L_93 - .L_92)
.L_92:
        /*002c*/ 	.word	0x00000000
        /*0030*/ 	.short	0x0000
        /*0032*/ 	.short	0x0000
        /*0034*/ 	.byte	0x00, 0xf0, 0x11, 0x00


	//----- nvinfo : EIATTR_SPARSE_MMA_MASK
	.align		4
.L_93:
        /*0038*/ 	.byte	0x03, 0x50
        /*003a*/ 	.short	0x0000


	//----- nvinfo : EIATTR_MAXREG_COUNT
	.align		4
        /*003c*/ 	.byte	0x03, 0x1b
        /*003e*/ 	.short	0x00ff


	//----- nvinfo : EIATTR_NUM_BARRIERS
	.align		4
        /*0040*/ 	.byte	0x02, 0x4c
        /*0042*/ 	.byte	0x01
	.zero		1


	//----- nvinfo : EIATTR_MERCURY_ISA_VERSION
	.align		4
        /*0044*/ 	.byte	0x03, 0x5f
        /*0046*/ 	.short	0x0101


	//----- nvinfo : EIATTR_VRC_CTA_INIT_COUNT
	.align		4
        /*0048*/ 	.byte	0x02, 0x4a
	.zero		1
	.zero		1


	//----- nvinfo : EIATTR_EXIT_INSTR_OFFSETS
	.align		4
        /*004c*/ 	.byte	0x04, 0x1c
        /*004e*/ 	.short	(.L_95 - .L_94)


	//   ....[0]....
.L_94:
        /*0050*/ 	.word	0x00000f30


	//   ....[1]....
        /*0054*/ 	.word	0x00000f90


	//----- nvinfo : EIATTR_CRS_STACK_SIZE
	.align		4
.L_95:
        /*0058*/ 	.byte	0x04, 0x1e
        /*005a*/ 	.short	(.L_97 - .L_96)
.L_96:
        /*005c*/ 	.word	0x00000000


	//----- nvinfo : EIATTR_CBANK_PARAM_SIZE
	.align		4
.L_97:
        /*0060*/ 	.byte	0x03, 0x19
        /*0062*/ 	.short	0x0018


	//----- nvinfo : EIATTR_PARAM_CBANK
	.align		4
        /*0064*/ 	.byte	0x04, 0x0a
        /*0066*/ 	.short	(.L_99 - .L_98)
	.align		4
.L_98:
        /*0068*/ 	.word	index@(.nv.constant0._Z22common_neighbor_kerneliPfPi)
        /*006c*/ 	.short	0x0380
        /*006e*/ 	.short	0x0018


	//----- nvinfo : EIATTR_SW_WAR
	.align		4
.L_99:
        /*0070*/ 	.byte	0x04, 0x36
        /*0072*/ 	.short	(.L_101 - .L_100)
.L_100:
        /*0074*/ 	.word	0x00000008
.L_101:


//--------------------- .nv.info._Z12degreeKernelPfPii --------------------------
	.section	.nv.info._Z12degreeKernelPfPii,"",@"SHT_CUDA_INFO"
	.sectionflags	@""
	.align	4


	//----- nvinfo : EIATTR_CUDA_API_VERSION
	.align		4
        /*0000*/ 	.byte	0x04, 0x37
        /*0002*/ 	.short	(.L_103 - .L_102)
.L_102:
        /*0004*/ 	.word	0x00000082


	//----- nvinfo : EIATTR_KPARAM_INFO
	.align		4
.L_103:
        /*0008*/ 	.byte	0x04, 0x17
        /*000a*/ 	.short	(.L_105 - .L_104)
.L_104:
        /*000c*/ 	.word	0x00000000
        /*0010*/ 	.short	0x0002
        /*0012*/ 	.short	0x0010
        /*0014*/ 	.byte	0x00, 0xf0, 0x11, 0x00


	//----- nvinfo : EIATTR_KPARAM_INFO
	.align		4
.L_105:
        /*0018*/ 	.byte	0x04, 0x17
        /*001a*/ 	.short	(.L_107 - .L_106)
.L_106:
        /*001c*/ 	.word	0x00000000
        /*0020*/ 	.short	0x0001
        /*0022*/ 	.short	0x0008
        /*0024*/ 	.byte	0x00, 0xf5, 0x21, 0x00


	//----- nvinfo : EIATTR_KPARAM_INFO
	.align		4
.L_107:
        /*0028*/ 	.byte	0x04, 0x17
        /*002a*/ 	.short	(.L_109 - .L_108)
.L_108:
        /*002c*/ 	.word	0x00000000
        /*0030*/ 	.short	0x0000
        /*0032*/ 	.short	0x0000
        /*0034*/ 	.byte	0x00, 0xf5, 0x21, 0x00


	//----- nvinfo : EIATTR_SPARSE_MMA_MASK
	.align		4
.L_109:
        /*0038*/ 	.byte	0x03, 0x50
        /*003a*/ 	.short	0x0000


	//----- nvinfo : EIATTR_MAXREG_COUNT
	.align		4
        /*003c*/ 	.byte	0x03, 0x1b
        /*003e*/ 	.short	0x00ff


	//----- nvinfo : EIATTR_MERCURY_ISA_VERSION
	.align		4
        /*0040*/ 	.byte	0x03, 0x5f
        /*0042*/ 	.short	0x0101


	//----- nvinfo : EIATTR_VRC_CTA_INIT_COUNT
	.align		4
        /*0044*/ 	.byte	0x02, 0x4a
	.zero		1
	.zero		1


	//----- nvinfo : EIATTR_EXIT_INSTR_OFFSETS
	.align		4
        /*0048*/ 	.byte	0x04, 0x1c
        /*004a*/ 	.short	(.L_111 - .L_110)


	//   ....[0]....
.L_110:
        /*004c*/ 	.word	0x00000070


	//   ....[1]....
        /*0050*/ 	.word	0x00000b40


	//----- nvinfo : EIATTR_CBANK_PARAM_SIZE
	.align		4
.L_111:
        /*0054*/ 	.byte	0x03, 0x19
        /*0056*/ 	.short	0x0014


	//----- nvinfo : EIATTR_PARAM_CBANK
	.align		4
        /*0058*/ 	.byte	0x04, 0x0a
        /*005a*/ 	.short	(.L_113 - .L_112)
	.align		4
.L_112:
        /*005c*/ 	.word	index@(.nv.constant0._Z12degreeKernelPfPii)
        /*0060*/ 	.short	0x0380
        /*0062*/ 	.short	0x0014


	//----- nvinfo : EIATTR_SW_WAR
	.align		4
.L_113:
        /*0064*/ 	.byte	0x04, 0x36
        /*0066*/ 	.short	(.L_115 - .L_114)
.L_114:
        /*0068*/ 	.word	0x00000008
.L_115:


//--------------------- .nv.callgraph             --------------------------
	.section	.nv.callgraph,"",@"SHT_CUDA_CALLGRAPH"
	.align	4
	.sectionentsize	8
	.align		4
        /*0000*/ 	.word	0x00000000
	.align		4
        /*0004*/ 	.word	0xffffffff
	.align		4
        /*0008*/ 	.word	0x00000000
	.align		4
        /*000c*/ 	.word	0xfffffffe
	.align		4
        /*0010*/ 	.word	0x00000000
	.align		4
        /*0014*/ 	.word	0xfffffffd
	.align		4
        /*0018*/ 	.word	0x00000000
	.align		4
        /*001c*/ 	.word	0xfffffffc


//--------------------- .text._Z15add_prod_kernelPfS_S_S_i --------------------------
	.section	.text._Z15add_prod_kernelPfS_S_S_i,"ax",@progbits
	.align	128
        .global         _Z15add_prod_kernelPfS_S_S_i
        .type           _Z15add_prod_kernelPfS_S_S_i,@function
        .size           _Z15add_prod_kernelPfS_S_S_i,(.L_x_52 - _Z15add_prod_kernelPfS_S_S_i)
        .other          _Z15add_prod_kernelPfS_S_S_i,@"STO_CUDA_ENTRY STV_DEFAULT"
_Z15add_prod_kernelPfS_S_S_i:
.text._Z15add_prod_kernelPfS_S_S_i:
[----:B------:R-:W-:Y:S01]  /*0000*/  LDC R1, c[0x0][0x37c] ;  /* 0x0000df00ff017b82 */ /* 0x000fe20000000800 */
[----:B------:R-:W0:Y:S07]  /*0010*/  S2R R3, SR_TID.X ;  /* 0x0000000000037919 */ /* 0x000e2e0000002100 */
[----:B------:R-:W0:Y:S01]  /*0020*/  LDC R0, c[0x0][0x360] ;  /* 0x0000d800ff007b82 */ /* 0x000e220000000800 */
[----:B------:R-:W1:Y:S01]  /*0030*/  LDCU UR6, c[0x0][0x3a0] ;  /* 0x00007400ff0677ac */ /* 0x000e620008000800 */
[----:B------:R-:W2:Y:S06]  /*0040*/  S2R R2, SR_TID.Y ;  /* 0x0000000000027919 */ /* 0x000eac0000002200 */
[----:B------:R-:W0:Y:S08]  /*0050*/  S2UR UR4, SR_CTAID.X ;  /* 0x00000000000479c3 */ /* 0x000e300000002500 */
[----:B------:R-:W2:Y:S08]  /*0060*/  S2UR UR5, SR_CTAID.Y ;  /* 0x00000000000579c3 */ /* 0x000eb00000002600 */
[----:B------:R-:W2:Y:S01]  /*0070*/  LDC R7, c[0x0][0x364] ;  /* 0x0000d900ff077b82 */ /* 0x000ea20000000800 */
[----:B0-----:R-:W-:-:S02]  /*0080*/  IMAD R0, R0, UR4, R3 ;  /* 0x0000000400007c24 */ /* 0x001fc4000f8e0203 */
[----:B--2---:R-:W-:-:S05]  /*0090*/  IMAD R7, R7, UR5, R2 ;  /* 0x0000000507077c24 */ /* 0x004fca000f8e0202 */
[----:B------:R-:W-:-:S04]  /*00a0*/  VIMNMX R2, PT, PT, R0, R7, !PT ;  /* 0x0000000700027248 */ /* 0x000fc80007fe0100 */
[----:B-1----:R-:W-:-:S13]  /*00b0*/  ISETP.GE.AND P0, PT, R2, UR6, PT ;  /* 0x0000000602007c0c */ /* 0x002fda000bf06270 */
[----:B------:R-:W-:Y:S05]  /*00c0*/  @P0 EXIT ;  /* 0x000000000000094d */ /* 0x000fea0003800000 */
[----:B------:R-:W0:Y:S01]  /*00d0*/  LDC.64 R2, c[0x0][0x380] ;  /* 0x0000e000ff027b82 */ /* 0x000e220000000a00 */
[----:B------:R-:W1:Y:S01]  /*00e0*/  LDCU.64 UR4, c[0x0][0x358] ;  /* 0x00006b00ff0477ac */ /* 0x000e620008000a00 */
[----:B------:R-:W-:-:S06]  /*00f0*/  IMAD R11, R0, UR6, R7 ;  /* 0x00000006000b7c24 */ /* 0x000fcc000f8e0207 */
[----:B------:R-:W2:Y:S08]  /*0100*/  LDC.64 R4, c[0x0][0x388] ;  /* 0x0000e200ff047b82 */ /* 0x000eb00000000a00 */
[----:B------:R-:W3:Y:S01]  /*0110*/  LDC.64 R6, c[0x0][0x390] ;  /* 0x0000e400ff067b82 */ /* 0x000ee20000000a00 */
[----:B0-----:R-:W-:-:S05]  /*0120*/  IMAD.WIDE R2, R11, 0x4, R2 ;  /* 0x000000040b027825 */ /* 0x001fca00078e0202 */
[----:B-1----:R-:W4:Y:S01]  /*0130*/  LDG.E R0, desc[UR4][R2.64] ;  /* 0x0000000402007981 */ /* 0x002f22000c1e1900 */
[----:B--2---:R-:W-:-:S05]  /*0140*/  IMAD.WIDE R4, R11, 0x4, R4 ;  /* 0x000000040b047825 */ /* 0x004fca00078e0204 */
[----:B------:R-:W4:Y:S01]  /*0150*/  LDG.E R9, desc[UR4][R4.64] ;  /* 0x0000000404097981 */ /* 0x000f22000c1e1900 */
[----:B---3--:R-:W-:-:S04]  /*0160*/  IMAD.WIDE R6, R11, 0x4, R6 ;  /* 0x000000040b067825 */ /* 0x008fc800078e0206 */
[----:B----4-:R-:W-:Y:S02]  /*0170*/  FADD R13, R0, R9 ;  /* 0x00000009000d7221 */ /* 0x010fe40000000000 */
[----:B------:R-:W0:Y:S03]  /*0180*/  LDC.64 R8, c[0x0][0x398] ;  /* 0x0000e600ff087b82 */ /* 0x000e260000000a00 */
[----:B------:R-:W-:Y:S04]  /*0190*/  STG.E desc[UR4][R6.64], R13 ;  /* 0x0000000d06007986 */ /* 0x000fe8000c101904 */
[----:B------:R-:W2:Y:S04]  /*01a0*/  LDG.E R0, desc[UR4][R2.64] ;  /* 0x0000000402007981 */ /* 0x000ea8000c1e1900 */
[----:B------:R-:W2:Y:S01]  /*01b0*/  LDG.E R15, desc[UR4][R4.64] ;  /* 0x00000004040f7981 */ /* 0x000ea2000c1e1900 */
[----:B0-----:R-:W-:-:S04]  /*01c0*/  IMAD.WIDE R8, R11, 0x4, R8 ;  /* 0x000000040b087825 */ /* 0x001fc800078e0208 */
[----:B--2---:R-:W-:-:S05]  /*01d0*/  FMUL R15, R0, R15 ;  /* 0x0000000f000f7220 */ /* 0x004fca0000400000 */
[----:B------:R-:W-:Y:S01]  /*01e0*/  STG.E desc[UR4][R8.64], R15 ;  /* 0x0000000f08007986 */ /* 0x000fe2000c101904 */
[----:B------:R-:W-:Y:S05]  /*01f0*/  EXIT ;  /* 0x000000000000794d */ /* 0x000fea0003800000 */
.L_x_0:
[----:B------:R-:W-:-:S00]  /*0200*/  BRA `(.L_x_0) ;  /* 0xfffffffc00fc7947 */ /* 0x000fc0000383ffff */
[----:B------:R-:W-:-:S00]  /*0210*/  NOP ;  /* 0x0000000000007918 */ /* 0x000fc00000000000 */
        /* <DEDUP_REMOVED lines=14> */
.L_x_52:


//--------------------- .text._Z23compute_wtd_neigh_countPiS_Pfi --------------------------
	.section	.text._Z23compute_wtd_neigh_countPiS_Pfi,"ax",@progbits
	.align	128
        .global         _Z23compute_wtd_neigh_countPiS_Pfi
        .type           _Z23compute_wtd_neigh_countPiS_Pfi,@function
        .size           _Z23compute_wtd_neigh_countPiS_Pfi,(.L_x_51 - _Z23compute_wtd_neigh_countPiS_Pfi)
        .other          _Z23compute_wtd_neigh_countPiS_Pfi,@"STO_CUDA_ENTRY STV_DEFAULT"
_Z23compute_wtd_neigh_countPiS_Pfi:
.text._Z23compute_wtd_neigh_countPiS_Pfi:
[----:B------:R-:W-:Y:S01]  /*0000*/  LDC R1, c[0x0][0x37c] ;  /* 0x0000df00ff017b82 */ /* 0x000fe20000000800 */
[----:B------:R-:W0:Y:S07]  /*0010*/  S2R R0, SR_TID.Y ;  /* 0x0000000000007919 */ /* 0x000e2e0000002200 */
[----:B------:R-:W0:Y:S01]  /*0020*/  S2UR UR4, SR_CTAID.Y ;  /* 0x00000000000479c3 */ /* 0x000e220000002600 */
[----:B------:R-:W1:Y:S01]  /*0030*/  LDCU UR6, c[0x0][0x398] ;  /* 0x00007300ff0677ac */ /* 0x000e620008000800 */
[----:B------:R-:W2:Y:S06]  /*0040*/  S2R R3, SR_TID.X ;  /* 0x0000000000037919 */ /* 0x000eac0000002100 */
[----:B------:R-:W0:Y:S08]  /*0050*/  LDC R5, c[0x0][0x364] ;  /* 0x0000d900ff057b82 */ /* 0x000e300000000800 */
[----:B------:R-:W2:Y:S08]  /*0060*/  S2UR UR5, SR_CTAID.X ;  /* 0x00000000000579c3 */ /* 0x000eb00000002500 */
[----:B------:R-:W2:Y:S01]  /*0070*/  LDC R2, c[0x0][0x360] ;  /* 0x0000d800ff027b82 */ /* 0x000ea20000000800 */
[----:B0-----:R-:W-:-:S02]  /*0080*/  IMAD R5, R5, UR4, R0 ;  /* 0x0000000405057c24 */ /* 0x001fc4000f8e0200 */
[----:B--2---:R-:W-:-:S05]  /*0090*/  IMAD R0, R2, UR5, R3 ;  /* 0x0000000502007c24 */ /* 0x004fca000f8e0203 */
[----:B------:R-:W-:-:S04]  /*00a0*/  VIMNMX R2, PT, PT, R5, R0, !PT ;  /* 0x0000000005027248 */ /* 0x000fc80007fe0100 */
[----:B-1----:R-:W-:-:S13]  /*00b0*/  ISETP.GE.AND P0, PT, R2, UR6, PT ;  /* 0x0000000602007c0c */ /* 0x002fda000bf06270 */
[----:B------:R-:W-:Y:S05]  /*00c0*/  @P0 EXIT ;  /* 0x000000000000094d */ /* 0x000fea0003800000 */
[----:B------:R-:W0:Y:S01]  /*00d0*/  LDC.64 R6, c[0x0][0x388] ;  /* 0x0000e200ff067b82 */ /* 0x000e220000000a00 */
[----:B------:R-:W1:Y:S07]  /*00e0*/  LDCU.64 UR4, c[0x0][0x358] ;  /* 0x00006b00ff0477ac */ /* 0x000e6e0008000a00 */
[----:B------:R-:W2:Y:S01]  /*00f0*/  LDC.64 R2, c[0x0][0x380] ;  /* 0x0000e000ff027b82 */ /* 0x000ea20000000a00 */
[----:B0-----:R-:W-:-:S05]  /*0100*/  IMAD.WIDE.U32 R6, R5, 0x4, R6 ;  /* 0x0000000405067825 */ /* 0x001fca00078e0006 */
[----:B-1----:R-:W3:Y:S01]  /*0110*/  LDG.E R4, desc[UR4][R6.64] ;  /* 0x0000000406047981 */ /* 0x002ee2000c1e1900 */
[----:B------:R-:W-:-:S04]  /*0120*/  IMAD R0, R5, UR6, R0 ;  /* 0x0000000605007c24 */ /* 0x000fc8000f8e0200 */
[----:B--2---:R-:W-:-:S05]  /*0130*/  IMAD.WIDE R2, R0, 0x4, R2 ;  /* 0x0000000400027825 */ /* 0x004fca00078e0202 */
[----:B------:R-:W2:Y:S01]  /*0140*/  LDG.E R12, desc[UR4][R2.64] ;  /* 0x00000004020c7981 */ /* 0x000ea2000c1e1900 */
[----:B------:R-:W-:Y:S01]  /*0150*/  IMAD.MOV.U32 R8, RZ, RZ, 0x1 ;  /* 0x00000001ff087424 */ /* 0x000fe200078e00ff */
[----:B------:R-:W-:Y:S01]  /*0160*/  BSSY.RECONVERGENT B0, `(.L_x_1) ;  /* 0x0000012000007945 */ /* 0x000fe20003800200 */
[----:B---3--:R-:W0:Y:S08]  /*0170*/  I2F.F64 R4, R4 ;  /* 0x0000000400047312 */ /* 0x008e300000201c00 */
[----:B--2---:R-:W1:Y:S08]  /*0180*/  I2F.F64 R6, R12 ;  /* 0x0000000c00067312 */ /* 0x004e700000201c00 */
[----:B0-----:R-:W0:Y:S01]  /*0190*/  MUFU.RCP64H R9, R5 ;  /* 0x0000000500097308 */ /* 0x001e220000001800 */
[----:B-1----:R-:W-:Y:S01]  /*01a0*/  FSETP.GEU.AND P1, PT, |R7|, 6.5827683646048100446e-37, PT ;  /* 0x036000000700780b */ /* 0x002fe20003f2e200 */
[----:B0-----:R-:W-:-:S08]  /*01b0*/  DFMA R10, -R4, R8, 1 ;  /* 0x3ff00000040a742b */ /* 0x001fd00000000108 */
[----:B------:R-:W-:-:S08]  /*01c0*/  DFMA R10, R10, R10, R10 ;  /* 0x0000000a0a0a722b */ /* 0x000fd0000000000a */
[----:B------:R-:W-:-:S08]  /*01d0*/  DFMA R10, R8, R10, R8 ;  /* 0x0000000a080a722b */ /* 0x000fd00000000008 */
[----:B------:R-:W-:-:S08]  /*01e0*/  DFMA R8, -R4, R10, 1 ;  /* 0x3ff000000408742b */ /* 0x000fd0000000010a */
[----:B------:R-:W-:-:S08]  /*01f0*/  DFMA R8, R10, R8, R10 ;  /* 0x000000080a08722b */ /* 0x000fd0000000000a */
[----:B------:R-:W-:-:S08]  /*0200*/  DMUL R10, R6, R8 ;  /* 0x00000008060a7228 */ /* 0x000fd00000000000 */
[----:B------:R-:W-:-:S08]  /*0210*/  DFMA R2, -R4, R10, R6 ;  /* 0x0000000a0402722b */ /* 0x000fd00000000106 */
[----:B------:R-:W-:-:S10]  /*0220*/  DFMA R2, R8, R2, R10 ;  /* 0x000000020802722b */ /* 0x000fd4000000000a */
[----:B------:R-:W-:-:S05]  /*0230*/  FFMA R8, RZ, R5, R3 ;  /* 0x00000005ff087223 */ /* 0x000fca0000000003 */
[----:B------:R-:W-:-:S13]  /*0240*/  FSETP.GT.AND P0, PT, |R8|, 1.469367938527859385e-39, PT ;  /* 0x001000000800780b */ /* 0x000fda0003f04200 */
[----:B------:R-:W-:Y:S05]  /*0250*/  @P0 BRA P1, `(.L_x_2) ;  /* 0x0000000000080947 */ /* 0x000fea0000800000 */
[----:B------:R-:W-:-:S07]  /*0260*/  MOV R10, 0x280 ;  /* 0x00000280000a7802 */ /* 0x000fce0000000f00 */
[----:B------:R-:W-:Y:S05]  /*0270*/  CALL.REL.NOINC `($__internal_0_$__cuda_sm20_div_rn_f64_full) ;  /* 0x0000000000187944 */ /* 0x000fea0003c00000 */
.L_x_2:
[----:B------:R-:W-:Y:S05]  /*0280*/  BSYNC.RECONVERGENT B0 ;  /* 0x0000000000007941 */ /* 0x000fea0003800200 */
.L_x_1:
[----:B------:R-:W0:Y:S01]  /*0290*/  LDC.64 R4, c[0x0][0x390] ;  /* 0x0000e400ff047b82 */ /* 0x000e220000000a00 */
[----:B------:R-:W1:Y:S01]  /*02a0*/  F2F.F32.F64 R3, R2 ;  /* 0x0000000200037310 */ /* 0x000e620000301000 */
[----:B0-----:R-:W-:-:S05]  /*02b0*/  IMAD.WIDE R4, R0, 0x4, R4 ;  /* 0x0000000400047825 */ /* 0x001fca00078e0204 */
[----:B-1----:R-:W-:Y:S01]  /*02c0*/  STG.E desc[UR4][R4.64], R3 ;  /* 0x0000000304007986 */ /* 0x002fe2000c101904 */
[----:B------:R-:W-:Y:S05]  /*02d0*/  EXIT ;  /* 0x000000000000794d */ /* 0x000fea0003800000 */
        .weak           $__internal_0_$__cuda_sm20_div_rn_f64_full
        .type           $__internal_0_$__cuda_sm20_div_rn_f64_full,@function
        .size           $__internal_0_$__cuda_sm20_div_rn_f64_full,(.L_x_51 - $__internal_0_$__cuda_sm20_div_rn_f64_full)
$__internal_0_$__cuda_sm20_div_rn_f64_full:
[C---:B------:R-:W-:Y:S01]  /*02e0*/  FSETP.GEU.AND P0, PT, |R5|.reuse, 1.469367938527859385e-39, PT ;  /* 0x001000000500780b */ /* 0x040fe20003f0e200 */
[----:B------:R-:W-:Y:S01]  /*02f0*/  IMAD.MOV.U32 R16, RZ, RZ, 0x1 ;  /* 0x00000001ff107424 */ /* 0x000fe200078e00ff */
[----:B------:R-:W-:Y:S01]  /*0300*/  LOP3.LUT R2, R5, 0x800fffff, RZ, 0xc0, !PT ;  /* 0x800fffff05027812 */ /* 0x000fe200078ec0ff */
[----:B------:R-:W-:Y:S01]  /*0310*/  BSSY.RECONVERGENT B1, `(.L_x_3) ;  /* 0x0000055000017945 */ /* 0x000fe20003800200 */
[C---:B------:R-:W-:Y:S02]  /*0320*/  FSETP.GEU.AND P2, PT, |R7|.reuse, 1.469367938527859385e-39, PT ;  /* 0x001000000700780b */ /* 0x040fe40003f4e200 */
[----:B------:R-:W-:Y:S01]  /*0330*/  LOP3.LUT R3, R2, 0x3ff00000, RZ, 0xfc, !PT ;  /* 0x3ff0000002037812 */ /* 0x000fe200078efcff */
[----:B------:R-:W-:Y:S01]  /*0340*/  IMAD.MOV.U32 R2, RZ, RZ, R4 ;  /* 0x000000ffff027224 */ /* 0x000fe200078e0004 */
[----:B------:R-:W-:Y:S02]  /*0350*/  LOP3.LUT R11, R7, 0x7ff00000, RZ, 0xc0, !PT ;  /* 0x7ff00000070b7812 */ /* 0x000fe400078ec0ff */
[----:B------:R-:W-:-:S03]  /*0360*/  LOP3.LUT R14, R5, 0x7ff00000, RZ, 0xc0, !PT ;  /* 0x7ff00000050e7812 */ /* 0x000fc600078ec0ff */
[----:B------:R-:W-:Y:S01]  /*0370*/  @!P0 DMUL R2, R4, 8.98846567431157953865e+307 ;  /* 0x7fe0000004028828 */ /* 0x000fe20000000000 */
[----:B------:R-:W-:-:S03]  /*0380*/  ISETP.GE.U32.AND P1, PT, R11, R14, PT ;  /* 0x0000000e0b00720c */ /* 0x000fc60003f26070 */
[----:B------:R-:W-:Y:S01]  /*0390*/  @!P2 LOP3.LUT R12, R5, 0x7ff00000, RZ, 0xc0, !PT ;  /* 0x7ff00000050ca812 */ /* 0x000fe200078ec0ff */
[----:B------:R-:W-:Y:S01]  /*03a0*/  @!P2 IMAD.MOV.U32 R18, RZ, RZ, RZ ;  /* 0x000000ffff12a224 */ /* 0x000fe200078e00ff */
[----:B------:R-:W0:Y:S02]  /*03b0*/  MUFU.RCP64H R17, R3 ;  /* 0x0000000300117308 */ /* 0x000e240000001800 */
[----:B------:R-:W-:Y:S01]  /*03c0*/  @!P2 ISETP.GE.U32.AND P3, PT, R11, R12, PT ;  /* 0x0000000c0b00a20c */ /* 0x000fe20003f66070 */
[----:B------:R-:W-:-:S05]  /*03d0*/  IMAD.MOV.U32 R12, RZ, RZ, 0x1ca00000 ;  /* 0x1ca00000ff0c7424 */ /* 0x000fca00078e00ff */
[----:B------:R-:W-:-:S04]  /*03e0*/  @!P2 SEL R13, R12, 0x63400000, !P3 ;  /* 0x634000000c0da807 */ /* 0x000fc80005800000 */
[----:B------:R-:W-:-:S04]  /*03f0*/  @!P2 LOP3.LUT R13, R13, 0x80000000, R7, 0xf8, !PT ;  /* 0x800000000d0da812 */ /* 0x000fc800078ef807 */
[----:B------:R-:W-:Y:S01]  /*0400*/  @!P2 LOP3.LUT R19, R13, 0x100000, RZ, 0xfc, !PT ;  /* 0x001000000d13a812 */ /* 0x000fe200078efcff */
[----:B0-----:R-:W-:-:S08]  /*0410*/  DFMA R8, R16, -R2, 1 ;  /* 0x3ff000001008742b */ /* 0x001fd00000000802 */
[----:B------:R-:W-:-:S08]  /*0420*/  DFMA R8, R8, R8, R8 ;  /* 0x000000080808722b */ /* 0x000fd00000000008 */
[----:B------:R-:W-:Y:S01]  /*0430*/  DFMA R16, R16, R8, R16 ;  /* 0x000000081010722b */ /* 0x000fe20000000010 */
[----:B------:R-:W-:Y:S01]  /*0440*/  SEL R9, R12, 0x63400000, !P1 ;  /* 0x634000000c097807 */ /* 0x000fe20004800000 */
[----:B------:R-:W-:-:S03]  /*0450*/  IMAD.MOV.U32 R8, RZ, RZ, R6 ;  /* 0x000000ffff087224 */ /* 0x000fc600078e0006 */
[----:B------:R-:W-:-:S03]  /*0460*/  LOP3.LUT R9, R9, 0x800fffff, R7, 0xf8, !PT ;  /* 0x800fffff09097812 */ /* 0x000fc600078ef807 */
[----:B------:R-:W-:-:S03]  /*0470*/  DFMA R20, R16, -R2, 1 ;  /* 0x3ff000001014742b */ /* 0x000fc60000000802 */
[----:B------:R-:W-:-:S05]  /*0480*/  @!P2 DFMA R8, R8, 2, -R18 ;  /* 0x400000000808a82b */ /* 0x000fca0000000812 */
[----:B------:R-:W-:Y:S01]  /*0490*/  DFMA R16, R16, R20, R16 ;  /* 0x000000141010722b */ /* 0x000fe20000000010 */
[----:B------:R-:W-:Y:S02]  /*04a0*/  IMAD.MOV.U32 R21, RZ, RZ, R11 ;  /* 0x000000ffff157224 */ /* 0x000fe400078e000b */
[----:B------:R-:W-:Y:S01]  /*04b0*/  IMAD.MOV.U32 R20, RZ, RZ, R14 ;  /* 0x000000ffff147224 */ /* 0x000fe200078e000e */
[----:B------:R-:W-:Y:S02]  /*04c0*/  @!P0 LOP3.LUT R20, R3, 0x7ff00000, RZ, 0xc0, !PT ;  /* 0x7ff0000003148812 */ /* 0x000fe400078ec0ff */
[----:B------:R-:W-:Y:S02]  /*04d0*/  @!P2 LOP3.LUT R21, R9, 0x7ff00000, RZ, 0xc0, !PT ;  /* 0x7ff000000915a812 */ /* 0x000fe400078ec0ff */
[----:B------:R-:W-:Y:S01]  /*04e0*/  DMUL R18, R16, R8 ;  /* 0x0000000810127228 */ /* 0x000fe20000000000 */
[----:B------:R-:W-:Y:S02]  /*04f0*/  VIADD R22, R20, 0xffffffff ;  /* 0xffffffff14167836 */ /* 0x000fe40000000000 */
[----:B------:R-:W-:-:S05]  /*0500*/  VIADD R13, R21, 0xffffffff ;  /* 0xffffffff150d7836 */ /* 0x000fca0000000000 */
[----:B------:R-:W-:Y:S01]  /*0510*/  DFMA R14, R18, -R2, R8 ;  /* 0x80000002120e722b */ /* 0x000fe20000000008 */
[----:B------:R-:W-:-:S04]  /*0520*/  ISETP.GT.U32.AND P0, PT, R13, 0x7feffffe, PT ;  /* 0x7feffffe0d00780c */ /* 0x000fc80003f04070 */
[----:B------:R-:W-:-:S03]  /*0530*/  ISETP.GT.U32.OR P0, PT, R22, 0x7feffffe, P0 ;  /* 0x7feffffe1600780c */ /* 0x000fc60000704470 */
[----:B------:R-:W-:-:S10]  /*0540*/  DFMA R14, R16, R14, R18 ;  /* 0x0000000e100e722b */ /* 0x000fd40000000012 */
[----:B------:R-:W-:Y:S05]  /*0550*/  @P0 BRA `(.L_x_4) ;  /* 0x00000000006c0947 */ /* 0x000fea0003800000 */
[----:B------:R-:W-:-:S04]  /*0560*/  LOP3.LUT R16, R5, 0x7ff00000, RZ, 0xc0, !PT ;  /* 0x7ff0000005107812 */ /* 0x000fc800078ec0ff */
[CC--:B------:R-:W-:Y:S02]  /*0570*/  VIADDMNMX R6, R11.reuse, -R16.reuse, 0xb9600000, !PT ;  /* 0xb96000000b067446 */ /* 0x0c0fe40007800910 */
[----:B------:R-:W-:Y:S02]  /*0580*/  ISETP.GE.U32.AND P0, PT, R11, R16, PT ;  /* 0x000000100b00720c */ /* 0x000fe40003f06070 */
[----:B------:R-:W-:Y:S02]  /*0590*/  VIMNMX R6, PT, PT, R6, 0x46a00000, PT ;  /* 0x46a0000006067848 */ /* 0x000fe40003fe0100 */
[----:B------:R-:W-:-:S05]  /*05a0*/  SEL R11, R12, 0x63400000, !P0 ;  /* 0x634000000c0b7807 */ /* 0x000fca0004000000 */
[----:B------:R-:W-:Y:S02]  /*05b0*/  IMAD.IADD R11, R6, 0x1, -R11 ;  /* 0x00000001060b7824 */ /* 0x000fe400078e0a0b */
[----:B------:R-:W-:Y:S02]  /*05c0*/  IMAD.MOV.U32 R6, RZ, RZ, RZ ;  /* 0x000000ffff067224 */ /* 0x000fe400078e00ff */
[----:B------:R-:W-:-:S06]  /*05d0*/  VIADD R7, R11, 0x7fe00000 ;  /* 0x7fe000000b077836 */ /* 0x000fcc0000000000 */
[----:B------:R-:W-:-:S10]  /*05e0*/  DMUL R12, R14, R6 ;  /* 0x000000060e0c7228 */ /* 0x000fd40000000000 */
[----:B------:R-:W-:-:S13]  /*05f0*/  FSETP.GTU.AND P0, PT, |R13|, 1.469367938527859385e-39, PT ;  /* 0x001000000d00780b */ /* 0x000fda0003f0c200 */
[----:B------:R-:W-:Y:S05]  /*0600*/  @P0 BRA `(.L_x_5) ;  /* 0x0000000000940947 */ /* 0x000fea0003800000 */
[----:B------:R-:W-:Y:S01]  /*0610*/  DFMA R2, R14, -R2, R8 ;  /* 0x800000020e02722b */ /* 0x000fe20000000008 */
[----:B------:R-:W-:-:S09]  /*0620*/  IMAD.MOV.U32 R6, RZ, RZ, RZ ;  /* 0x000000ffff067224 */ /* 0x000fd200078e00ff */
[C---:B------:R-:W-:Y:S02]  /*0630*/  FSETP.NEU.AND P0, PT, R3.reuse, RZ, PT ;  /* 0x000000ff0300720b */ /* 0x040fe40003f0d000 */
[----:B------:R-:W-:-:S04]  /*0640*/  LOP3.LUT R5, R3, 0x80000000, R5, 0x48, !PT ;  /* 0x8000000003057812 */ /* 0x000fc800078e4805 */
[----:B------:R-:W-:-:S07]  /*0650*/  LOP3.LUT R7, R5, R7, RZ, 0xfc, !PT ;  /* 0x0000000705077212 */ /* 0x000fce00078efcff */
[----:B------:R-:W-:Y:S05]  /*0660*/  @!P0 BRA `(.L_x_5) ;  /* 0x00000000007c8947 */ /* 0x000fea0003800000 */
[----:B------:R-:W-:Y:S01]  /*0670*/  IMAD.MOV R3, RZ, RZ, -R11 ;  /* 0x000000ffff037224 */ /* 0x000fe200078e0a0b */
[----:B------:R-:W-:Y:S01]  /*0680*/  DMUL.RP R6, R14, R6 ;  /* 0x000000060e067228 */ /* 0x000fe20000008000 */
[----:B------:R-:W-:Y:S01]  /*0690*/  IMAD.MOV.U32 R2, RZ, RZ, RZ ;  /* 0x000000ffff027224 */ /* 0x000fe200078e00ff */
[----:B------:R-:W-:-:S05]  /*06a0*/  IADD3 R11, PT, PT, -R11, -0x43300000, RZ ;  /* 0xbcd000000b0b7810 */ /* 0x000fca0007ffe1ff */
[----:B------:R-:W-:-:S03]  /*06b0*/  DFMA R2, R12, -R2, R14 ;  /* 0x800000020c02722b */ /* 0x000fc6000000000e */
[----:B------:R-:W-:-:S07]  /*06c0*/  LOP3.LUT R5, R7, R5, RZ, 0x3c, !PT ;  /* 0x0000000507057212 */ /* 0x000fce00078e3cff */
[----:B------:R-:W-:-:S04]  /*06d0*/  FSETP.NEU.AND P0, PT, |R3|, R11, PT ;  /* 0x0000000b0300720b */ /* 0x000fc80003f0d200 */
[----:B------:R-:W-:Y:S02]  /*06e0*/  FSEL R12, R6, R12, !P0 ;  /* 0x0000000c060c7208 */ /* 0x000fe40004000000 */
[----:B------:R-:W-:Y:S01]  /*06f0*/  FSEL R13, R5, R13, !P0 ;  /* 0x0000000d050d7208 */ /* 0x000fe20004000000 */
[----:B------:R-:W-:Y:S06]  /*0700*/  BRA `(.L_x_5) ;  /* 0x0000000000547947 */ /* 0x000fec0003800000 */
.L_x_4:
[----:B------:R-:W-:-:S14]  /*0710*/  DSETP.NAN.AND P0, PT, R6, R6, PT ;  /* 0x000000060600722a */ /* 0x000fdc0003f08000 */
[----:B------:R-:W-:Y:S05]  /*0720*/  @P0 BRA `(.L_x_6) ;  /* 0x0000000000440947 */ /* 0x000fea0003800000 */
[----:B------:R-:W-:-:S14]  /*0730*/  DSETP.NAN.AND P0, PT, R4, R4, PT ;  /* 0x000000040400722a */ /* 0x000fdc0003f08000 */
[----:B------:R-:W-:Y:S05]  /*0740*/  @P0 BRA `(.L_x_7) ;  /* 0x0000000000300947 */ /* 0x000fea0003800000 */
[----:B------:R-:W-:Y:S01]  /*0750*/  ISETP.NE.AND P0, PT, R21, R20, PT ;  /* 0x000000141500720c */ /* 0x000fe20003f05270 */
[----:B------:R-:W-:Y:S02]  /*0760*/  IMAD.MOV.U32 R12, RZ, RZ, 0x0 ;  /* 0x00000000ff0c7424 */ /* 0x000fe400078e00ff */
[----:B------:R-:W-:-:S10]  /*0770*/  IMAD.MOV.U32 R13, RZ, RZ, -0x80000 ;  /* 0xfff80000ff0d7424 */ /* 0x000fd400078e00ff */
[----:B------:R-:W-:Y:S05]  /*0780*/  @!P0 BRA `(.L_x_5) ;  /* 0x0000000000348947 */ /* 0x000fea0003800000 */
[----:B------:R-:W-:Y:S02]  /*0790*/  ISETP.NE.AND P0, PT, R21, 0x7ff00000, PT ;  /* 0x7ff000001500780c */ /* 0x000fe40003f05270 */
[----:B------:R-:W-:Y:S02]  /*07a0*/  LOP3.LUT R13, R7, 0x80000000, R5, 0x48, !PT ;  /* 0x80000000070d7812 */ /* 0x000fe400078e4805 */
[----:B------:R-:W-:-:S13]  /*07b0*/  ISETP.EQ.OR P0, PT, R20, RZ, !P0 ;  /* 0x000000ff1400720c */ /* 0x000fda0004702670 */
[----:B------:R-:W-:Y:S01]  /*07c0*/  @P0 LOP3.LUT R2, R13, 0x7ff00000, RZ, 0xfc, !PT ;  /* 0x7ff000000d020812 */ /* 0x000fe200078efcff */
[----:B------:R-:W-:Y:S02]  /*07d0*/  @!P0 IMAD.MOV.U32 R12, RZ, RZ, RZ ;  /* 0x000000ffff0c8224 */ /* 0x000fe400078e00ff */
[----:B------:R-:W-:Y:S02]  /*07e0*/  @P0 IMAD.MOV.U32 R12, RZ, RZ, RZ ;  /* 0x000000ffff0c0224 */ /* 0x000fe400078e00ff */
[----:B------:R-:W-:Y:S01]  /*07f0*/  @P0 IMAD.MOV.U32 R13, RZ, RZ, R2 ;  /* 0x000000ffff0d0224 */ /* 0x000fe200078e0002 */
[----:B------:R-:W-:Y:S06]  /*0800*/  BRA `(.L_x_5) ;  /* 0x0000000000147947 */ /* 0x000fec0003800000 */
.L_x_7:
[----:B------:R-:W-:Y:S01]  /*0810*/  LOP3.LUT R13, R5, 0x80000, RZ, 0xfc, !PT ;  /* 0x00080000050d7812 */ /* 0x000fe200078efcff */
[----:B------:R-:W-:Y:S01]  /*0820*/  IMAD.MOV.U32 R12, RZ, RZ, R4 ;  /* 0x000000ffff0c7224 */ /* 0x000fe200078e0004 */
[----:B------:R-:W-:Y:S06]  /*0830*/  BRA `(.L_x_5) ;  /* 0x0000000000087947 */ /* 0x000fec0003800000 */
.L_x_6:
[----:B------:R-:W-:Y:S01]  /*0840*/  LOP3.LUT R13, R7, 0x80000, RZ, 0xfc, !PT ;  /* 0x00080000070d7812 */ /* 0x000fe200078efcff */
[----:B------:R-:W-:-:S07]  /*0850*/  IMAD.MOV.U32 R12, RZ, RZ, R6 ;  /* 0x000000ffff0c7224 */ /* 0x000fce00078e0006 */
.L_x_5:
[----:B------:R-:W-:Y:S05]  /*0860*/  BSYNC.RECONVERGENT B1 ;  /* 0x0000000000017941 */ /* 0x000fea0003800200 */
.L_x_3:
[----:B------:R-:W-:Y:S02]  /*0870*/  IMAD.MOV.U32 R11, RZ, RZ, 0x0 ;  /* 0x00000000ff0b7424 */ /* 0x000fe400078e00ff */
[----:B------:R-:W-:Y:S02]  /*0880*/  IMAD.MOV.U32 R2, RZ, RZ, R12 ;  /* 0x000000ffff027224 */ /* 0x000fe400078e000c */
[----:B------:R-:W-:Y:S01]  /*0890*/  IMAD.MOV.U32 R3, RZ, RZ, R13 ;  /* 0x000000ffff037224 */ /* 0x000fe200078e000d */
[----:B------:R-:W-:Y:S06]  /*08a0*/  RET.REL.NODEC R10 `(_Z23compute_wtd_neigh_countPiS_Pfi) ;  /* 0xfffffff40ad47950 */ /* 0x000fec0003c3ffff */
.L_x_8:
        /* <DEDUP_REMOVED lines=13> */
.L_x_51:


//--------------------- .text._Z19compute_neigh_countPfPiS0_i --------------------------
	.section	.text._Z19compute_neigh_countPfPiS0_i,"ax",@progbits
	.align	128
        .global         _Z19compute_neigh_countPfPiS0_i
        .type           _Z19compute_neigh_countPfPiS0_i,@function
        .size           _Z19compute_neigh_countPfPiS0_i,(.L_x_54 - _Z19compute_neigh_countPfPiS0_i)
        .other          _Z19compute_neigh_countPfPiS0_i,@"STO_CUDA_ENTRY STV_DEFAULT"
_Z19compute_neigh_countPfPiS0_i:
.text._Z19compute_neigh_countPfPiS0_i:
[----:B------:R-:W-:Y:S01]  /*0000*/  LDC R1, c[0x0][0x37c] ;  /* 0x0000df00ff017b82 */ /* 0x000fe20000000800 */
[----:B------:R-:W0:Y:S07]  /*0010*/  S2R R3, SR_TID.Y ;  /* 0x0000000000037919 */ /* 0x000e2e0000002200 */
[----:B------:R-:W0:Y:S01]  /*0020*/  LDC R0, c[0x0][0x364] ;  /* 0x0000d900ff007b82 */ /* 0x000e220000000800 */
[----:B------:R-:W1:Y:S01]  /*0030*/  LDCU UR6, c[0x0][0x398] ;  /* 0x00007300ff0677ac */ /* 0x000e620008000800 */
[----:B------:R-:W2:Y:S06]  /*0040*/  S2R R2, SR_TID.X ;  /* 0x0000000000027919 */ /* 0x000eac0000002100 */
[----:B------:R-:W0:Y:S08]  /*0050*/  S2UR UR4, SR_CTAID.Y ;  /* 0x00000000000479c3 */ /* 0x000e300000002600 */
        /* <DEDUP_REMOVED lines=9> */
[----:B------:R-:W-:-:S04]  /*00f0*/  IMAD R7, R0, UR6, R5 ;  /* 0x0000000600077c24 */ /* 0x000fc8000f8e0205 */
[----:B0-----:R-:W-:-:S06]  /*0100*/  IMAD.WIDE R2, R7, 0x4, R2 ;  /* 0x0000000407027825 */ /* 0x001fcc00078e0202 */
[----:B-1----:R-:W2:Y:S02]  /*0110*/  LDG.E R2, desc[UR4][R2.64] ;  /* 0x0000000402027981 */ /* 0x002ea4000c1e1900 */
[----:B--2---:R-:W-:-:S13]  /*0120*/  FSETP.GT.AND P0, PT, R2, RZ, PT ;  /* 0x000000ff0200720b */ /* 0x004fda0003f04000 */
[----:B------:R-:W-:Y:S05]  /*0130*/  @!P0 BRA `(.L_x_9) ;  /* 0x0000000000208947 */ /* 0x000fea0003800000 */
[----:B------:R-:W0:Y:S08]  /*0140*/  LDC.64 R2, c[0x0][0x388] ;  /* 0x0000e200ff027b82 */ /* 0x000e300000000a00 */
[----:B------:R-:W1:Y:S01]  /*0150*/  LDC.64 R4, c[0x0][0x390] ;  /* 0x0000e400ff047b82 */ /* 0x000e620000000a00 */
[----:B0-----:R-:W-:-:S06]  /*0160*/  IMAD.WIDE R2, R7, 0x4, R2 ;  /* 0x0000000407027825 */ /* 0x001fcc00078e0202 */
[----:B------:R-:W2:Y:S01]  /*0170*/  LDG.E R2, desc[UR4][R2.64] ;  /* 0x0000000402027981 */ /* 0x000ea2000c1e1900 */
[----:B-1----:R-:W-:Y:S01]  /*0180*/  IMAD.WIDE R4, R7, 0x4, R4 ;  /* 0x0000000407047825 */ /* 0x002fe200078e0204 */
[----:B--2---:R-:W-:-:S05]  /*0190*/  IADD3 R7, PT, PT, R2, 0x1, RZ ;  /* 0x0000000102077810 */ /* 0x004fca0007ffe0ff */
[----:B------:R-:W-:Y:S01]  /*01a0*/  STG.E desc[UR4][R4.64], R7 ;  /* 0x0000000704007986 */ /* 0x000fe2000c101904 */
[----:B------:R-:W-:Y:S05]  /*01b0*/  EXIT ;  /* 0x000000000000794d */ /* 0x000fea0003800000 */
.L_x_9:
[----:B------:R-:W0:Y:S08]  /*01c0*/  LDC.64 R2, c[0x0][0x388] ;  /* 0x0000e200ff027b82 */ /* 0x000e300000000a00 */
[----:B------:R-:W1:Y:S01]  /*01d0*/  LDC.64 R4, c[0x0][0x390] ;  /* 0x0000e400ff047b82 */ /* 0x000e620000000a00 */
[----:B0-----:R-:W-:-:S06]  /*01e0*/  IMAD.WIDE R2, R7, 0x4, R2 ;  /* 0x0000000407027825 */ /* 0x001fcc00078e0202 */
[----:B------:R-:W2:Y:S01]  /*01f0*/  LDG.E R3, desc[UR4][R2.64] ;  /* 0x0000000402037981 */ /* 0x000ea2000c1e1900 */
[----:B-1----:R-:W-:-:S05]  /*0200*/  IMAD.WIDE R4, R7, 0x4, R4 ;  /* 0x0000000407047825 */ /* 0x002fca00078e0204 */
[----:B--2---:R-:W-:Y:S01]  /*0210*/  STG.E desc[UR4][R4.64], R3 ;  /* 0x0000000304007986 */ /* 0x004fe2000c101904 */
[----:B------:R-:W-:Y:S05]  /*0220*/  EXIT ;  /* 0x000000000000794d */ /* 0x000fea0003800000 */
.L_x_10:
        /* <DEDUP_REMOVED lines=13> */
.L_x_54:


//--------------------- .text._Z22common_neighbor_kerneliPfPi --------------------------
	.section	.text._Z22common_neighbor_kerneliPfPi,"ax",@progbits
	.align	128
        .global         _Z22common_neighbor_kerneliPfPi
        .type           _Z22common_neighbor_kerneliPfPi,@function
        .size           _Z22common_neighbor_kerneliPfPi,(.L_x_55 - _Z22common_neighbor_kerneliPfPi)
        .other          _Z22common_neighbor_kerneliPfPi,@"STO_CUDA_ENTRY STV_DEFAULT"
_Z22common_neighbor_kerneliPfPi:
.text._Z22common_neighbor_kerneliPfPi:
[----:B------:R-:W-:Y:S01]  /*0000*/  LDC R1, c[0x0][0x37c] ;  /* 0x0000df00ff017b82 */ /* 0x000fe20000000800 */
[----:B------:R-:W0:Y:S07]  /*0010*/  S2R R4, SR_TID.Y ;  /* 0x0000000000047919 */ /* 0x000e2e0000002200 */
[----:B------:R-:W0:Y:S01]  /*0020*/  S2UR UR5, SR_CTAID.Y ;  /* 0x00000000000579c3 */ /* 0x000e220000002600 */
[----:B------:R-:W1:Y:S01]  /*0030*/  LDCU UR7, c[0x0][0x380] ;  /* 0x00007000ff0777ac */ /* 0x000e620008000800 */
[----:B------:R-:W2:Y:S01]  /*0040*/  S2R R8, SR_TID.X ;  /* 0x0000000000087919 */ /* 0x000ea20000002100 */
[----:B------:R-:W3:Y:S05]  /*0050*/  LDCU.64 UR8, c[0x0][0x358] ;  /* 0x00006b00ff0877ac */ /* 0x000eea0008000a00 */
[----:B------:R-:W0:Y:S08]  /*0060*/  LDC R3, c[0x0][0x364] ;  /* 0x0000d900ff037b82 */ /* 0x000e300000000800 */
[----:B------:R-:W2:Y:S08]  /*0070*/  S2UR UR4, SR_CTAID.X ;  /* 0x00000000000479c3 */ /* 0x000eb00000002500 */
[----:B------:R-:W2:Y:S01]  /*0080*/  LDC R5, c[0x0][0x360] ;  /* 0x0000d800ff057b82 */ /* 0x000ea20000000800 */
[----:B0-----:R-:W-:-:S02]  /*0090*/  IMAD R0, R3, UR5, R4 ;  /* 0x0000000503007c24 */ /* 0x001fc4000f8e0204 */
[----:B--2---:R-:W-:-:S05]  /*00a0*/  IMAD R3, R5, UR4, R8 ;  /* 0x0000000405037c24 */ /* 0x004fca000f8e0208 */
[----:B------:R-:W-:-:S04]  /*00b0*/  VIMNMX R9, PT, PT, R0, R3, !PT ;  /* 0x0000000300097248 */ /* 0x000fc80007fe0100 */
[----:B-1----:R-:W-:-:S13]  /*00c0*/  ISETP.GE.AND P0, PT, R9, UR7, PT ;  /* 0x0000000709007c0c */ /* 0x002fda000bf06270 */
[----:B------:R-:W0:Y:S01]  /*00d0*/  @!P0 LDC.64 R6, c[0x0][0x388] ;  /* 0x0000e200ff068b82 */ /* 0x000e220000000a00 */
[----:B------:R-:W-:-:S04]  /*00e0*/  @!P0 IMAD R5, R0, UR7, R3 ;  /* 0x0000000700058c24 */ /* 0x000fc8000f8e0203 */
[----:B0-----:R-:W-:-:S06]  /*00f0*/  @!P0 IMAD.WIDE R6, R5, 0x4, R6 ;  /* 0x0000000405068825 */ /* 0x001fcc00078e0206 */
[----:B---3--:R-:W2:Y:S01]  /*0100*/  @!P0 LDG.E R7, desc[UR8][R6.64] ;  /* 0x0000000806078981 */ /* 0x008ea2000c1e1900 */
[----:B------:R-:W0:Y:S01]  /*0110*/  S2UR UR6, SR_CgaCtaId ;  /* 0x00000000000679c3 */ /* 0x000e220000008800 */
[----:B------:R-:W-:Y:S01]  /*0120*/  UMOV UR4, 0x400 ;  /* 0x0000040000047882 */ /* 0x000fe20000000000 */
[----:B------:R-:W-:Y:S01]  /*0130*/  BSSY.RECONVERGENT B0, `(.L_x_11) ;  /* 0x00000de000007945 */ /* 0x000fe20003800200 */
[----:B------:R-:W-:-:S04]  /*0140*/  UIADD3 UR5, UPT, UPT, UR4, 0x400, URZ ;  /* 0x0000040004057890 */ /* 0x000fc8000fffe0ff */
[----:B0-----:R-:W-:Y:S02]  /*0150*/  ULEA UR5, UR6, UR5, 0x18 ;  /* 0x0000000506057291 */ /* 0x001fe4000f8ec0ff */
[----:B------:R-:W-:-:S04]  /*0160*/  ULEA UR4, UR6, UR4, 0x18 ;  /* 0x0000000406047291 */ /* 0x000fc8000f8ec0ff */
[C---:B------:R-:W-:Y:S02]  /*0170*/  LEA R2, R4.reuse, UR5, 0x6 ;  /* 0x0000000504027c11 */ /* 0x040fe4000f8e30ff */
[----:B------:R-:W-:-:S03]  /*0180*/  LEA R5, R4, UR4, 0x6 ;  /* 0x0000000404057c11 */ /* 0x000fc6000f8e30ff */
[C---:B------:R-:W-:Y:S02]  /*0190*/  IMAD R2, R8.reuse, 0x4, R2 ;  /* 0x0000000408027824 */ /* 0x040fe400078e0202 */
[----:B------:R-:W-:-:S03]  /*01a0*/  IMAD R4, R8, 0x4, R5 ;  /* 0x0000000408047824 */ /* 0x000fc600078e0205 */
[----:B------:R0:W-:Y:S04]  /*01b0*/  STS [R2], RZ ;  /* 0x000000ff02007388 */ /* 0x0001e80000000800 */
[----:B--2---:R0:W-:Y:S04]  /*01c0*/  @!P0 STS [R4], R7 ;  /* 0x0000000704008388 */ /* 0x0041e80000000800 */
[----:B------:R0:W-:Y:S01]  /*01d0*/  @P0 STS [R4], RZ ;  /* 0x000000ff04000388 */ /* 0x0001e20000000800 */
[----:B------:R-:W-:Y:S01]  /*01e0*/  BAR.SYNC.DEFER_BLOCKING 0x0 ;  /* 0x0000000000007b1d */ /* 0x000fe20000010000 */
[----:B------:R-:W-:-:S04]  /*01f0*/  ISETP.GE.AND P0, PT, R9, UR7, PT ;  /* 0x0000000709007c0c */ /* 0x000fc8000bf06270 */
[----:B------:R-:W-:-:S13]  /*0200*/  ISETP.NE.AND P0, PT, R0, R3, !P0 ;  /* 0x000000030000720c */ /* 0x000fda0004705270 */
[----:B0-----:R-:W-:Y:S05]  /*0210*/  @!P0 BRA `(.L_x_12) ;  /* 0x0000000c003c8947 */ /* 0x001fea0003800000 */
[----:B------:R-:W0:Y:S01]  /*0220*/  LDS R6, [R5] ;  /* 0x0000000005067984 */ /* 0x000e220000000800 */
[----:B------:R-:W-:Y:S01]  /*0230*/  BSSY.RECONVERGENT B1, `(.L_x_13) ;  /* 0x000000c000017945 */ /* 0x000fe20003800200 */
[----:B0-----:R-:W-:Y:S02]  /*0240*/  FSETP.NEU.AND P1, PT, R6, RZ, PT ;  /* 0x000000ff0600720b */ /* 0x001fe40003f2d000 */
[----:B------:R-:W-:-:S11]  /*0250*/  LEA R6, R8, UR4, 0x2 ;  /* 0x0000000408067c11 */ /* 0x000fd6000f8e10ff */
[----:B------:R-:W-:Y:S05]  /*0260*/  @!P1 BRA `(.L_x_14) ;  /* 0x0000000000209947 */ /* 0x000fea0003800000 */
[----:B------:R-:W0:Y:S02]  /*0270*/  LDS R7, [R6] ;  /* 0x0000000006077984 */ /* 0x000e240000000800 */
[----:B0-----:R-:W-:-:S13]  /*0280*/  FSETP.NEU.AND P1, PT, R7, RZ, PT ;  /* 0x000000ff0700720b */ /* 0x001fda0003f2d000 */
[----:B------:R-:W-:Y:S05]  /*0290*/  @!P1 BRA `(.L_x_14) ;  /* 0x0000000000149947 */ /* 0x000fea0003800000 */
[----:B------:R-:W0:Y:S02]  /*02a0*/  LDS R7, [R4] ;  /* 0x0000000004077984 */ /* 0x000e240000000800 */
[----:B0-----:R-:W-:-:S13]  /*02b0*/  FSETP.NEU.AND P1, PT, R7, RZ, PT ;  /* 0x000000ff0700720b */ /* 0x001fda0003f2d000 */
[----:B------:R-:W0:Y:S02]  /*02c0*/  @P1 LDS R7, [R2] ;  /* 0x0000000002071984 */ /* 0x000e240000000800 */
[----:B0-----:R-:W-:-:S05]  /*02d0*/  @P1 VIADD R7, R7, 0x1 ;  /* 0x0000000107071836 */ /* 0x001fca0000000000 */
[----:B------:R0:W-:Y:S02]  /*02e0*/  @P1 STS [R2], R7 ;  /* 0x0000000702001388 */ /* 0x0001e40000000800 */
.L_x_14:
[----:B------:R-:W-:Y:S05]  /*02f0*/  BSYNC.RECONVERGENT B1 ;  /* 0x0000000000017941 */ /* 0x000fea0003800200 */
.L_x_13:
[----:B0-----:R-:W0:Y:S01]  /*0300*/  LDS R7, [R5+0x4] ;  /* 0x0000040005077984 */ /* 0x001e220000000800 */
[----:B------:R-:W-:Y:S01]  /*0310*/  BSSY.RECONVERGENT B1, `(.L_x_15) ;  /* 0x000000b000017945 */ /* 0x000fe20003800200 */
[----:B0-----:R-:W-:-:S13]  /*0320*/  FSETP.NEU.AND P1, PT, R7, RZ, PT ;  /* 0x000000ff0700720b */ /* 0x001fda0003f2d000 */
[----:B------:R-:W-:Y:S05]  /*0330*/  @!P1 BRA `(.L_x_16) ;  /* 0x0000000000209947 */ /* 0x000fea0003800000 */
[----:B------:R-:W0:Y:S02]  /*0340*/  LDS R7, [R6+0x40] ;  /* 0x0000400006077984 */ /* 0x000e240000000800 */
[----:B0-----:R-:W-:-:S13]  /*0350*/  FSETP.NEU.AND P1, PT, R7, RZ, PT ;  /* 0x000000ff0700720b */ /* 0x001fda0003f2d000 */
[----:B------:R-:W-:Y:S05]  /*0360*/  @!P1 BRA `(.L_x_16) ;  /* 0x0000000000149947 */ /* 0x000fea0003800000 */
[----:B------:R-:W0:Y:S02]  /*0370*/  LDS R7, [R4] ;  /* 0x0000000004077984 */ /* 0x000e240000000800 */
[----:B0-----:R-:W-:-:S13]  /*0380*/  FSETP.NEU.AND P1, PT, R7, RZ, PT ;  /* 0x000000ff0700720b */ /* 0x001fda0003f2d000 */
[----:B------:R-:W0:Y:S02]  /*0390*/  @P1 LDS R7, [R2] ;  /* 0x0000000002071984 */ /* 0x000e240000000800 */
[----:B0-----:R-:W-:-:S05]  /*03a0*/  @P1 VIADD R7, R7, 0x1 ;  /* 0x0000000107071836 */ /* 0x001fca0000000000 */
[----:B------:R0:W-:Y:S02]  /*03b0*/  @P1 STS [R2], R7 ;  /* 0x0000000702001388 */ /* 0x0001e40000000800 */
.L_x_16:
[----:B------:R-:W-:Y:S05]  /*03c0*/  BSYNC.RECONVERGENT B1 ;  /* 0x0000000000017941 */ /* 0x000fea0003800200 */
.L_x_15:
        /* <DEDUP_REMOVED lines=12> */
.L_x_18:
[----:B------:R-:W-:Y:S05]  /*0490*/  BSYNC.RECONVERGENT B1 ;  /* 0x0000000000017941 */ /* 0x000fea0003800200 */
.L_x_17:
        /* <DEDUP_REMOVED lines=12> */
.L_x_20:
[----:B------:R-:W-:Y:S05]  /*0560*/  BSYNC.RECONVERGENT B1 ;  /* 0x0000000000017941 */ /* 0x000fea0003800200 */
.L_x_19:
        /* <DEDUP_REMOVED lines=12> */
.L_x_22:
[----:B------:R-:W-:Y:S05]  /*0630*/  BSYNC.RECONVERGENT B1 ;  /* 0x0000000000017941 */ /* 0x000fea0003800200 */
.L_x_21:
        /* <DEDUP_REMOVED lines=12> */
.L_x_24:
[----:B------:R-:W-:Y:S05]  /*0700*/  BSYNC.RECONVERGENT B1 ;  /* 0x0000000000017941 */ /* 0x000fea0003800200 */
.L_x_23:
        /* <DEDUP_REMOVED lines=12> */
.L_x_26:
[----:B------:R-:W-:Y:S05]  /*07d0*/  BSYNC.RECONVERGENT B1 ;  /* 0x0000000000017941 */ /* 0x000fea0003800200 */
.L_x_25:
        /* <DEDUP_REMOVED lines=12> */
.L_x_28:
[----:B------:R-:W-:Y:S05]  /*08a0*/  BSYNC.RECONVERGENT B1 ;  /* 0x0000000000017941 */ /* 0x000fea0003800200 */
.L_x_27:
        /* <DEDUP_REMOVED lines=12> */
.L_x_30:
[----:B------:R-:W-:Y:S05]  /*0970*/  BSYNC.RECONVERGENT B1 ;  /* 0x0000000000017941 */ /* 0x000fea0003800200 */
.L_x_29:
        /* <DEDUP_REMOVED lines=12> */
.L_x_32:
[----:B------:R-:W-:Y:S05]  /*0a40*/  BSYNC.RECONVERGENT B1 ;  /* 0x0000000000017941 */ /* 0x000fea0003800200 */
.L_x_31:
        /* <DEDUP_REMOVED lines=12> */
.L_x_34:
[----:B------:R-:W-:Y:S05]  /*0b10*/  BSYNC.RECONVERGENT B1 ;  /* 0x0000000000017941 */ /* 0x000fea0003800200 */
.L_x_33:
        /* <DEDUP_REMOVED lines=12> */
.L_x_36:
[----:B------:R-:W-:Y:S05]  /*0be0*/  BSYNC.RECONVERGENT B1 ;  /* 0x0000000000017941 */ /* 0x000fea0003800200 */
.L_x_35:
        /* <DEDUP_REMOVED lines=12> */
.L_x_38:
[----:B------:R-:W-:Y:S05]  /*0cb0*/  BSYNC.RECONVERGENT B1 ;  /* 0x0000000000017941 */ /* 0x000fea0003800200 */
.L_x_37:
        /* <DEDUP_REMOVED lines=12> */
.L_x_40:
[----:B------:R-:W-:Y:S05]  /*0d80*/  BSYNC.RECONVERGENT B1 ;  /* 0x0000000000017941 */ /* 0x000fea0003800200 */
.L_x_39:
        /* <DEDUP_REMOVED lines=12> */
.L_x_42:
[----:B------:R-:W-:Y:S05]  /*0e50*/  BSYNC.RECONVERGENT B1 ;  /* 0x0000000000017941 */ /* 0x000fea0003800200 */
.L_x_41:
[----:B------:R-:W1:Y:S02]  /*0e60*/  LDS R5, [R5+0x3c] ;  /* 0x00003c0005057984 */ /* 0x000e640000000800 */
[----:B-1----:R-:W-:-:S13]  /*0e70*/  FSETP.NEU.AND P1, PT, R5, RZ, PT ;  /* 0x000000ff0500720b */ /* 0x002fda0003f2d000 */
[----:B------:R-:W-:Y:S05]  /*0e80*/  @!P1 BRA `(.L_x_12) ;  /* 0x0000000000209947 */ /* 0x000fea0003800000 */
[----:B------:R-:W1:Y:S02]  /*0e90*/  LDS R6, [R6+0x3c0] ;  /* 0x0003c00006067984 */ /* 0x000e640000000800 */
[----:B-1----:R-:W-:-:S13]  /*0ea0*/  FSETP.NEU.AND P1, PT, R6, RZ, PT ;  /* 0x000000ff0600720b */ /* 0x002fda0003f2d000 */
[----:B------:R-:W-:Y:S05]  /*0eb0*/  @!P1 BRA `(.L_x_12) ;  /* 0x0000000000149947 */ /* 0x000fea0003800000 */
[----:B------:R-:W1:Y:S02]  /*0ec0*/  LDS R4, [R4] ;  /* 0x0000000004047984 */ /* 0x000e640000000800 */
[----:B-1----:R-:W-:-:S13]  /*0ed0*/  FSETP.NEU.AND P1, PT, R4, RZ, PT ;  /* 0x000000ff0400720b */ /* 0x002fda0003f2d000 */
[----:B------:R-:W1:Y:S02]  /*0ee0*/  @P1 LDS R5, [R2] ;  /* 0x0000000002051984 */ /* 0x000e640000000800 */
[----:B-1----:R-:W-:-:S05]  /*0ef0*/  @P1 VIADD R5, R5, 0x1 ;  /* 0x0000000105051836 */ /* 0x002fca0000000000 */
[----:B------:R1:W-:Y:S02]  /*0f00*/  @P1 STS [R2], R5 ;  /* 0x0000000502001388 */ /* 0x0003e40000000800 */
.L_x_12:
[----:B------:R-:W-:Y:S05]  /*0f10*/  BSYNC.RECONVERGENT B0 ;  /* 0x0000000000007941 */ /* 0x000fea0003800200 */
.L_x_11:
[----:B------:R-:W-:Y:S06]  /*0f20*/  BAR.SYNC.DEFER_BLOCKING 0x0 ;  /* 0x0000000000007b1d */ /* 0x000fec0000010000 */
[----:B------:R-:W-:Y:S05]  /*0f30*/  @!P0 EXIT ;  /* 0x000000000000894d */ /* 0x000fea0003800000 */
[----:B0-----:R-:W0:Y:S01]  /*0f40*/  LDS R7, [R2] ;  /* 0x0000000002077984 */ /* 0x001e220000000800 */
[----:B-1----:R-:W1:Y:S01]  /*0f50*/  LDC.64 R4, c[0x0][0x390] ;  /* 0x0000e400ff047b82 */ /* 0x002e620000000a00 */
[----:B------:R-:W-:-:S04]  /*0f60*/  IMAD R3, R0, UR7, R3 ;  /* 0x0000000700037c24 */ /* 0x000fc8000f8e0203 */
[----:B-1----:R-:W-:-:S05]  /*0f70*/  IMAD.WIDE R4, R3, 0x4, R4 ;  /* 0x0000000403047825 */ /* 0x002fca00078e0204 */
[----:B0-----:R-:W-:Y:S01]  /*0f80*/  REDG.E.ADD.STRONG.GPU desc[UR8][R4.64], R7 ;  /* 0x000000070400798e */ /* 0x001fe2000c12e108 */
[----:B------:R-:W-:Y:S05]  /*0f90*/  EXIT ;  /* 0x000000000000794d */ /* 0x000fea0003800000 */
.L_x_43:
        /* <DEDUP_REMOVED lines=14> */
.L_x_55:


//--------------------- .text._Z12degreeKernelPfPii --------------------------
	.section	.text._Z12degreeKernelPfPii,"ax",@progbits
	.align	128
        .global         _Z12degreeKernelPfPii
        .type           _Z12degreeKernelPfPii,@function
        .size           _Z12degreeKernelPfPii,(.L_x_56 - _Z12degreeKernelPfPii)
        .other          _Z12degreeKernelPfPii,@"STO_CUDA_ENTRY STV_DEFAULT"
_Z12degreeKernelPfPii:
.text._Z12degreeKernelPfPii:
[----:B------:R-:W-:Y:S01]  /*0000*/  LDC R1, c[0x0][0x37c] ;  /* 0x0000df00ff017b82 */ /* 0x000fe20000000800 */
[----:B------:R-:W0:Y:S07]  /*0010*/  S2R R3, SR_TID.X ;  /* 0x0000000000037919 */ /* 0x000e2e0000002100 */
[----:B------:R-:W0:Y:S01]  /*0020*/  S2UR UR4, SR_CTAID.X ;  /* 0x00000000000479c3 */ /* 0x000e220000002500 */
[----:B------:R-:W1:Y:S07]  /*0030*/  LDCU UR12, c[0x0][0x390] ;  /* 0x00007200ff0c77ac */ /* 0x000e6e0008000800 */
[----:B------:R-:W0:Y:S02]  /*0040*/  LDC R2, c[0x0][0x360] ;  /* 0x0000d800ff027b82 */ /* 0x000e240000000800 */
[----:B0-----:R-:W-:-:S05]  /*0050*/  IMAD R2, R2, UR4, R3 ;  /* 0x0000000402027c24 */ /* 0x001fca000f8e0203 */
[----:B-1----:R-:W-:-:S13]  /*0060*/  ISETP.GE.AND P0, PT, R2, UR12, PT ;  /* 0x0000000c02007c0c */ /* 0x002fda000bf06270 */
[----:B------:R-:W-:Y:S05]  /*0070*/  @P0 EXIT ;  /* 0x000000000000094d */ /* 0x000fea0003800000 */
[----:B------:R-:W-:Y:S01]  /*0080*/  UISETP.GE.AND UP0, UPT, UR12, 0x1, UPT ;  /* 0x000000010c00788c */ /* 0x000fe2000bf06270 */
[----:B------:R-:W-:Y:S01]  /*0090*/  IMAD.MOV.U32 R0, RZ, RZ, RZ ;  /* 0x000000ffff007224 */ /* 0x000fe200078e00ff */
[----:B------:R-:W0:Y:S07]  /*00a0*/  LDCU.64 UR10, c[0x0][0x358] ;  /* 0x00006b00ff0a77ac */ /* 0x000e2e0008000a00 */
[----:B------:R-:W-:Y:S05]  /*00b0*/  BRA.U !UP0, `(.L_x_44) ;  /* 0x0000000908947547 */ /* 0x000fea000b800000 */
[----:B------:R-:W-:Y:S02]  /*00c0*/  UISETP.GE.U32.AND UP1, UPT, UR12, 0x10, UPT ;  /* 0x000000100c00788c */ /* 0x000fe4000bf26070 */
[----:B------:R-:W-:Y:S01]  /*00d0*/  IMAD R3, R2, UR12, RZ ;  /* 0x0000000c02037c24 */ /* 0x000fe2000f8e02ff */
[----:B------:R-:W-:Y:S01]  /*00e0*/  ULOP3.LUT UR8, UR12, 0xf, URZ, 0xc0, !UPT ;  /* 0x0000000f0c087892 */ /* 0x000fe2000f8ec0ff */
[----:B------:R-:W-:Y:S01]  /*00f0*/  IMAD.MOV.U32 R0, RZ, RZ, RZ ;  /* 0x000000ffff007224 */ /* 0x000fe200078e00ff */
[----:B------:R-:W-:Y:S02]  /*0100*/  UMOV UR4, URZ ;  /* 0x000000ff00047c82 */ /* 0x000fe40008000000 */
[----:B------:R-:W-:Y:S02]  /*0110*/  UISETP.NE.AND UP0, UPT, UR8, URZ, UPT ;  /* 0x000000ff0800728c */ /* 0x000fe4000bf05270 */
[----:B------:R-:W-:Y:S09]  /*0120*/  BRA.U !UP1, `(.L_x_45) ;  /* 0x0000000509387547 */ /* 0x000ff2000b800000 */
[----:B------:R-:W1:Y:S01]  /*0130*/  LDCU.64 UR6, c[0x0][0x380] ;  /* 0x00007000ff0677ac */ /* 0x000e620008000a00 */
[----:B------:R-:W-:Y:S02]  /*0140*/  HFMA2 R0, -RZ, RZ, 0, 0 ;  /* 0x00000000ff007431 */ /* 0x000fe400000001ff */
[----:B------:R-:W-:Y:S01]  /*0150*/  IMAD.MOV.U32 R6, RZ, RZ, R3 ;  /* 0x000000ffff067224 */ /* 0x000fe200078e0003 */
[----:B------:R-:W-:-:S04]  /*0160*/  ULOP3.LUT UR4, UR12, 0x7ffffff0, URZ, 0xc0, !UPT ;  /* 0x7ffffff00c047892 */ /* 0x000fc8000f8ec0ff */
[----:B------:R-:W-:Y:S02]  /*0170*/  UIADD3 UR9, UPT, UPT, -UR4, URZ, URZ ;  /* 0x000000ff04097290 */ /* 0x000fe4000fffe1ff */
[----:B-1----:R-:W-:-:S04]  /*0180*/  UIADD3 UR5, UP1, UPT, UR6, 0x20, URZ ;  /* 0x0000002006057890 */ /* 0x002fc8000ff3e0ff */
[----:B------:R-:W-:-:S12]  /*0190*/  UIADD3.X UR6, UPT, UPT, URZ, UR7, URZ, UP1, !UPT ;  /* 0x00000007ff067290 */ /* 0x000fd80008ffe4ff */
.L_x_46:
[----:B------:R-:W-:Y:S01]  /*01a0*/  MOV R5, UR6 ;  /* 0x0000000600057c02 */ /* 0x000fe20008000f00 */
[----:B------:R-:W-:-:S04]  /*01b0*/  IMAD.U32 R4, RZ, RZ, UR5 ;  /* 0x00000005ff047e24 */ /* 0x000fc8000f8e00ff */
[----:B------:R-:W-:-:S05]  /*01c0*/  IMAD.WIDE R4, R6, 0x4, R4 ;  /* 0x0000000406047825 */ /* 0x000fca00078e0204 */
[----:B0-----:R-:W2:Y:S04]  /*01d0*/  LDG.E R22, desc[UR10][R4.64+-0x20] ;  /* 0xffffe00a04167981 */ /* 0x001ea8000c1e1900 */
[----:B------:R-:W3:Y:S04]  /*01e0*/  LDG.E R14, desc[UR10][R4.64+-0x1c] ;  /* 0xffffe40a040e7981 */ /* 0x000ee8000c1e1900 */
[----:B------:R-:W4:Y:S04]  /*01f0*/  LDG.E R15, desc[UR10][R4.64+-0x18] ;  /* 0xffffe80a040f7981 */ /* 0x000f28000c1e1900 */
[----:B------:R-:W5:Y:S04]  /*0200*/  LDG.E R16, desc[UR10][R4.64+-0x14] ;  /* 0xffffec0a04107981 */ /* 0x000f68000c1e1900 */
        /* <DEDUP_REMOVED lines=11> */
[----:B------:R0:W5:Y:S01]  /*02c0*/  LDG.E R13, desc[UR10][R4.64+0x1c] ;  /* 0x00001c0a040d7981 */ /* 0x000162000c1e1900 */
[----:B------:R-:W-:Y:S01]  /*02d0*/  UIADD3 UR9, UPT, UPT, UR9, 0x10, URZ ;  /* 0x0000001009097890 */ /* 0x000fe2000fffe0ff */
[----:B------:R-:W-:-:S03]  /*02e0*/  VIADD R6, R6, 0x10 ;  /* 0x0000001006067836 */ /* 0x000fc60000000000 */
[----:B------:R-:W-:Y:S01]  /*02f0*/  UISETP.NE.AND UP1, UPT, UR9, URZ, UPT ;  /* 0x000000ff0900728c */ /* 0x000fe2000bf25270 */
[----:B--2---:R-:W-:Y:S02]  /*0300*/  FSETP.NEU.AND P1, PT, R22, RZ, PT ;  /* 0x000000ff1600720b */ /* 0x004fe40003f2d000 */
[----:B---3--:R-:W-:Y:S01]  /*0310*/  FSETP.NEU.AND P0, PT, R14, RZ, PT ;  /* 0x000000ff0e00720b */ /* 0x008fe20003f0d000 */
[----:B------:R-:W-:-:S10]  /*0320*/  VIADD R14, R0, 0x1 ;  /* 0x00000001000e7836 */ /* 0x000fd40000000000 */
[----:B------:R-:W-:Y:S01]  /*0330*/  @!P1 IMAD.MOV R14, RZ, RZ, R0 ;  /* 0x000000ffff0e9224 */ /* 0x000fe200078e0200 */
[----:B----4-:R-:W-:-:S04]  /*0340*/  FSETP.NEU.AND P1, PT, R15, RZ, PT ;  /* 0x000000ff0f00720b */ /* 0x010fc80003f2d000 */
[----:B------:R-:W-:Y:S01]  /*0350*/  IADD3 R0, PT, PT, R14, 0x1, RZ ;  /* 0x000000010e007810 */ /* 0x000fe20007ffe0ff */
[----:B------:R-:W-:Y:S01]  /*0360*/  @!P0 IMAD.MOV R0, RZ, RZ, R14 ;  /* 0x000000ffff008224 */ /* 0x000fe200078e020e */
[----:B-----5:R-:W-:-:S03]  /*0370*/  FSETP.NEU.AND P0, PT, R16, RZ, PT ;  /* 0x000000ff1000720b */ /* 0x020fc60003f0d000 */
[----:B------:R-:W-:-:S04]  /*0380*/  VIADD R14, R0, 0x1 ;  /* 0x00000001000e7836 */ /* 0x000fc80000000000 */
[----:B------:R-:W-:Y:S02]  /*0390*/  @!P1 IADD3 R14, PT, PT, R0, RZ, RZ ;  /* 0x000000ff000e9210 */ /* 0x000fe40007ffe0ff */
[----:B------:R-:W-:-:S03]  /*03a0*/  FSETP.NEU.AND P1, PT, R17, RZ, PT ;  /* 0x000000ff1100720b */ /* 0x000fc60003f2d000 */
[----:B------:R-:W-:Y:S02]  /*03b0*/  VIADD R0, R14, 0x1 ;  /* 0x000000010e007836 */ /* 0x000fe40000000000 */
[----:B------:R-:W-:Y:S01]  /*03c0*/  @!P0 IMAD.MOV R0, RZ, RZ, R14 ;  /* 0x000000ffff008224 */ /* 0x000fe200078e020e */
[----:B------:R-:W-:-:S04]  /*03d0*/  FSETP.NEU.AND P0, PT, R18, RZ, PT ;  /* 0x000000ff1200720b */ /* 0x000fc80003f0d000 */
[----:B0-----:R-:W-:-:S03]  /*03e0*/  IADD3 R4, PT, PT, R0, 0x1, RZ ;  /* 0x0000000100047810 */ /* 0x001fc60007ffe0ff */
[----:B------:R-:W-:Y:S01]  /*03f0*/  @!P1 IMAD.MOV R4, RZ, RZ, R0 ;  /* 0x000000ffff049224 */ /* 0x000fe200078e0200 */
[----:B------:R-:W-:-:S03]  /*0400*/  FSETP.NEU.AND P1, PT, R19, RZ, PT ;  /* 0x000000ff1300720b */ /* 0x000fc60003f2d000 */
[C---:B------:R-:W-:Y:S02]  /*0410*/  VIADD R0, R4.reuse, 0x1 ;  /* 0x0000000104007836 */ /* 0x040fe40000000000 */
[----:B------:R-:W-:Y:S02]  /*0420*/  @!P0 IADD3 R0, PT, PT, R4, RZ, RZ ;  /* 0x000000ff04008210 */ /* 0x000fe40007ffe0ff */
[----:B------:R-:W-:-:S03]  /*0430*/  FSETP.NEU.AND P0, PT, R20, RZ, PT ;  /* 0x000000ff1400720b */ /* 0x000fc60003f0d000 */
[----:B------:R-:W-:-:S03]  /*0440*/  VIADD R4, R0, 0x1 ;  /* 0x0000000100047836 */ /* 0x000fc60000000000 */
[----:B------:R-:W-:Y:S01]  /*0450*/  @!P1 IMAD.MOV R4, RZ, RZ, R0 ;  /* 0x000000ffff049224 */ /* 0x000fe200078e0200 */
[----:B------:R-:W-:-:S04]  /*0460*/  FSETP.NEU.AND P1, PT, R21, RZ, PT ;  /* 0x000000ff1500720b */ /* 0x000fc80003f2d000 */
[----:B------:R-:W-:Y:S02]  /*0470*/  IADD3 R0, PT, PT, R4, 0x1, RZ ;  /* 0x0000000104007810 */ /* 0x000fe40007ffe0ff */
[----:B------:R-:W-:Y:S01]  /*0480*/  @!P0 IMAD.MOV R0, RZ, RZ, R4 ;  /* 0x000000ffff008224 */ /* 0x000fe200078e0204 */
[----:B------:R-:W-:-:S03]  /*0490*/  FSETP.NEU.AND P0, PT, R12, RZ, PT ;  /* 0x000000ff0c00720b */ /* 0x000fc60003f0d000 */
[----:B------:R-:W-:-:S03]  /*04a0*/  VIADD R4, R0, 0x1 ;  /* 0x0000000100047836 */ /* 0x000fc60000000000 */
[----:B------:R-:W-:Y:S02]  /*04b0*/  @!P1 IADD3 R4, PT, PT, R0, RZ, RZ ;  /* 0x000000ff00049210 */ /* 0x000fe40007ffe0ff */
[----:B------:R-:W-:-:S03]  /*04c0*/  FSETP.NEU.AND P1, PT, R11, RZ, PT ;  /* 0x000000ff0b00720b */ /* 0x000fc60003f2d000 */
[----:B------:R-:W-:Y:S02]  /*04d0*/  VIADD R0, R4, 0x1 ;  /* 0x0000000104007836 */ /* 0x000fe40000000000 */
[----:B------:R-:W-:Y:S01]  /*04e0*/  @!P0 IMAD.MOV R0, RZ, RZ, R4 ;  /* 0x000000ffff008224 */ /* 0x000fe200078e0204 */
[----:B------:R-:W-:-:S04]  /*04f0*/  FSETP.NEU.AND P0, PT, R10, RZ, PT ;  /* 0x000000ff0a00720b */ /* 0x000fc80003f0d000 */
[----:B------:R-:W-:-:S03]  /*0500*/  IADD3 R4, PT, PT, R0, 0x1, RZ ;  /* 0x0000000100047810 */ /* 0x000fc60007ffe0ff */
        /* <DEDUP_REMOVED lines=12> */
[----:B------:R-:W-:-:S05]  /*05d0*/  @!P1 IADD3 R4, PT, PT, R0, RZ, RZ ;  /* 0x000000ff00049210 */ /* 0x000fca0007ffe0ff */
[C---:B------:R-:W-:Y:S02]  /*05e0*/  VIADD R0, R4.reuse, 0x1 ;  /* 0x0000000104007836 */ /* 0x040fe40000000000 */
[----:B------:R-:W-:Y:S01]  /*05f0*/  @!P0 IADD3 R0, PT, PT, R4, RZ, RZ ;  /* 0x000000ff04008210 */ /* 0x000fe20007ffe0ff */
[----:B------:R-:W-:Y:S06]  /*0600*/  BRA.U UP1, `(.L_x_46) ;  /* 0xfffffff901e47547 */ /* 0x000fec000b83ffff */
.L_x_45:
[----:B------:R-:W-:Y:S05]  /*0610*/  BRA.U !UP0, `(.L_x_44) ;  /* 0x00000005083c7547 */ /* 0x000fea000b800000 */
[----:B------:R-:W-:Y:S02]  /*0620*/  UISETP.GE.U32.AND UP0, UPT, UR8, 0x8, UPT ;  /* 0x000000080800788c */ /* 0x000fe4000bf06070 */
[----:B------:R-:W-:-:S04]  /*0630*/  ULOP3.LUT UR6, UR12, 0x7, URZ, 0xc0, !UPT ;  /* 0x000000070c067892 */ /* 0x000fc8000f8ec0ff */
[----:B------:R-:W-:-:S03]  /*0640*/  UISETP.NE.AND UP1, UPT, UR6, URZ, UPT ;  /* 0x000000ff0600728c */ /* 0x000fc6000bf25270 */
[----:B------:R-:W-:Y:S08]  /*0650*/  BRA.U !UP0, `(.L_x_47) ;  /* 0x0000000108907547 */ /* 0x000ff0000b800000 */
[----:B------:R-:W1:Y:S01]  /*0660*/  LDC.64 R4, c[0x0][0x380] ;  /* 0x0000e000ff047b82 */ /* 0x000e620000000a00 */
[----:B------:R-:W-:-:S04]  /*0670*/  VIADD R7, R3, UR4 ;  /* 0x0000000403077c36 */ /* 0x000fc80008000000 */
[----:B-1----:R-:W-:-:S05]  /*0680*/  IMAD.WIDE R4, R7, 0x4, R4 ;  /* 0x0000000407047825 */ /* 0x002fca00078e0204 */
[----:B0-----:R-:W2:Y:S04]  /*0690*/  LDG.E R13, desc[UR10][R4.64] ;  /* 0x0000000a040d7981 */ /* 0x001ea8000c1e1900 */
[----:B------:R-:W3:Y:S04]  /*06a0*/  LDG.E R6, desc[UR10][R4.64+0x4] ;  /* 0x0000040a04067981 */ /* 0x000ee8000c1e1900 */
[----:B------:R-:W4:Y:S04]  /*06b0*/  LDG.E R7, desc[UR10][R4.64+0x8] ;  /* 0x0000080a04077981 */ /* 0x000f28000c1e1900 */
[----:B------:R-:W5:Y:S04]  /*06c0*/  LDG.E R8, desc[UR10][R4.64+0xc] ;  /* 0x00000c0a04087981 */ /* 0x000f68000c1e1900 */
[----:B------:R-:W5:Y:S04]  /*06d0*/  LDG.E R9, desc[UR10][R4.64+0x10] ;  /* 0x0000100a04097981 */ /* 0x000f68000c1e1900 */
[----:B------:R-:W5:Y:S04]  /*06e0*/  LDG.E R10, desc[UR10][R4.64+0x14] ;  /* 0x0000140a040a7981 */ /* 0x000f68000c1e1900 */
[----:B------:R-:W5:Y:S04]  /*06f0*/  LDG.E R11, desc[UR10][R4.64+0x18] ;  /* 0x0000180a040b7981 */ /* 0x000f68000c1e1900 */
[----:B------:R0:W5:Y:S01]  /*0700*/  LDG.E R12, desc[UR10][R4.64+0x1c] ;  /* 0x00001c0a040c7981 */ /* 0x000162000c1e1900 */
[----:B------:R-:W-:Y:S01]  /*0710*/  UIADD3 UR4, UPT, UPT, UR4, 0x8, URZ ;  /* 0x0000000804047890 */ /* 0x000fe2000fffe0ff */
[----:B--2---:R-:W-:-:S02]  /*0720*/  FSETP.NEU.AND P1, PT, R13, RZ, PT ;  /* 0x000000ff0d00720b */ /* 0x004fc40003f2d000 */
[----:B---3--:R-:W-:Y:S01]  /*0730*/  FSETP.NEU.AND P0, PT, R6, RZ, PT ;  /* 0x000000ff0600720b */ /* 0x008fe20003f0d000 */
[----:B------:R-:W-:-:S10]  /*0740*/  VIADD R6, R0, 0x1 ;  /* 0x0000000100067836 */ /* 0x000fd40000000000 */
[----:B------:R-:W-:Y:S02]  /*0750*/  @!P1 IADD3 R6, PT, PT, R0, RZ, RZ ;  /* 0x000000ff00069210 */ /* 0x000fe40007ffe0ff */
[----:B----4-:R-:W-:-:S03]  /*0760*/  FSETP.NEU.AND P1, PT, R7, RZ, PT ;  /* 0x000000ff0700720b */ /* 0x010fc60003f2d000 */
[----:B------:R-:W-:Y:S02]  /*0770*/  VIADD R0, R6, 0x1 ;  /* 0x0000000106007836 */ /* 0x000fe40000000000 */
[----:B------:R-:W-:Y:S01]  /*0780*/  @!P0 IMAD.MOV R0, RZ, RZ, R6 ;  /* 0x000000ffff008224 */ /* 0x000fe200078e0206 */
[----:B-----5:R-:W-:-:S04]  /*0790*/  FSETP.NEU.AND P0, PT, R8, RZ, PT ;  /* 0x000000ff0800720b */ /* 0x020fc80003f0d000 */
[----:B------:R-:W-:-:S03]  /*07a0*/  IADD3 R6, PT, PT, R0, 0x1, RZ ;  /* 0x0000000100067810 */ /* 0x000fc60007ffe0ff */
[----:B------:R-:W-:Y:S01]  /*07b0*/  @!P1 IMAD.MOV R6, RZ, RZ, R0 ;  /* 0x000000ffff069224 */ /* 0x000fe200078e0200 */
[----:B------:R-:W-:-:S03]  /*07c0*/  FSETP.NEU.AND P1, PT, R9, RZ, PT ;  /* 0x000000ff0900720b */ /* 0x000fc60003f2d000 */
[C---:B------:R-:W-:Y:S02]  /*07d0*/  VIADD R0, R6.reuse, 0x1 ;  /* 0x0000000106007836 */ /* 0x040fe40000000000 */
[----:B------:R-:W-:Y:S02]  /*07e0*/  @!P0 IADD3 R0, PT, PT, R6, RZ, RZ ;  /* 0x000000ff06008210 */ /* 0x000fe40007ffe0ff */
[----:B------:R-:W-:-:S03]  /*07f0*/  FSETP.NEU.AND P0, PT, R10, RZ, PT ;  /* 0x000000ff0a00720b */ /* 0x000fc60003f0d000 */
[----:B0-----:R-:W-:-:S03]  /*0800*/  VIADD R4, R0, 0x1 ;  /* 0x0000000100047836 */ /* 0x001fc60000000000 */
[----:B------:R-:W-:Y:S01]  /*0810*/  @!P1 IMAD.MOV R4, RZ, RZ, R0 ;  /* 0x000000ffff049224 */ /* 0x000fe200078e0200 */
[----:B------:R-:W-:-:S04]  /*0820*/  FSETP.NEU.AND P1, PT, R11, RZ, PT ;  /* 0x000000ff0b00720b */ /* 0x000fc80003f2d000 */
[----:B------:R-:W-:Y:S02]  /*0830*/  IADD3 R0, PT, PT, R4, 0x1, RZ ;  /* 0x0000000104007810 */ /* 0x000fe40007ffe0ff */
[----:B------:R-:W-:Y:S01]  /*0840*/  @!P0 IMAD.MOV R0, RZ, RZ, R4 ;  /* 0x000000ffff008224 */ /* 0x000fe200078e0204 */
[----:B------:R-:W-:-:S03]  /*0850*/  FSETP.NEU.AND P0, PT, R12, RZ, PT ;  /* 0x000000ff0c00720b */ /* 0x000fc60003f0d000 */
[----:B------:R-:W-:-:S03]  /*0860*/  VIADD R4, R0, 0x1 ;  /* 0x0000000100047836 */ /* 0x000fc60000000000 */
[----:B------:R-:W-:-:S05]  /*0870*/  @!P1 IADD3 R4, PT, PT, R0, RZ, RZ ;  /* 0x000000ff00049210 */ /* 0x000fca0007ffe0ff */
[----:B------:R-:W-:Y:S02]  /*0880*/  VIADD R0, R4, 0x1 ;  /* 0x0000000104007836 */ /* 0x000fe40000000000 */
[----:B------:R-:W-:-:S07]  /*0890*/  @!P0 IMAD.MOV R0, RZ, RZ, R4 ;  /* 0x000000ffff008224 */ /* 0x000fce00078e0204 */
.L_x_47:
[----:B------:R-:W-:Y:S05]  /*08a0*/  BRA.U !UP1, `(.L_x_44) ;  /* 0x0000000109987547 */ /* 0x000fea000b800000 */
[----:B------:R-:W-:Y:S02]  /*08b0*/  UISETP.GE.U32.AND UP0, UPT, UR6, 0x4, UPT ;  /* 0x000000040600788c */ /* 0x000fe4000bf06070 */
[----:B------:R-:W-:-:S04]  /*08c0*/  ULOP3.LUT UR5, UR12, 0x3, URZ, 0xc0, !UPT ;  /* 0x000000030c057892 */ /* 0x000fc8000f8ec0ff */
[----:B------:R-:W-:-:S03]  /*08d0*/  UISETP.NE.AND UP1, UPT, UR5, URZ, UPT ;  /* 0x000000ff0500728c */ /* 0x000fc6000bf25270 */
[----:B------:R-:W-:Y:S08]  /*08e0*/  BRA.U !UP0, `(.L_x_48) ;  /* 0x0000000108507547 */ /* 0x000ff0000b800000 */
[----:B------:R-:W1:Y:S01]  /*08f0*/  LDC.64 R4, c[0x0][0x380] ;  /* 0x0000e000ff047b82 */ /* 0x000e620000000a00 */
[----:B------:R-:W-:-:S05]  /*0900*/  IADD3 R7, PT, PT, R3, UR4, RZ ;  /* 0x0000000403077c10 */ /* 0x000fca000fffe0ff */
[----:B-1----:R-:W-:-:S05]  /*0910*/  IMAD.WIDE R4, R7, 0x4, R4 ;  /* 0x0000000407047825 */ /* 0x002fca00078e0204 */
[----:B0-----:R-:W2:Y:S04]  /*0920*/  LDG.E R9, desc[UR10][R4.64] ;  /* 0x0000000a04097981 */ /* 0x001ea8000c1e1900 */
[----:B------:R-:W3:Y:S04]  /*0930*/  LDG.E R6, desc[UR10][R4.64+0x4] ;  /* 0x0000040a04067981 */ /* 0x000ee8000c1e1900 */
[----:B------:R-:W4:Y:S04]  /*0940*/  LDG.E R7, desc[UR10][R4.64+0x8] ;  /* 0x0000080a04077981 */ /* 0x000f28000c1e1900 */
[----:B------:R-:W5:Y:S01]  /*0950*/  LDG.E R8, desc[UR10][R4.64+0xc] ;  /* 0x00000c0a04087981 */ /* 0x000f62000c1e1900 */
[----:B------:R-:W-:Y:S01]  /*0960*/  UIADD3 UR4, UPT, UPT, UR4, 0x4, URZ ;  /* 0x0000000404047890 */ /* 0x000fe2000fffe0ff */
[----:B--2---:R-:W-:-:S02]  /*0970*/  FSETP.NEU.AND P1, PT, R9, RZ, PT ;  /* 0x000000ff0900720b */ /* 0x004fc40003f2d000 */
[----:B---3--:R-:W-:Y:S01]  /*0980*/  FSETP.NEU.AND P0, PT, R6, RZ, PT ;  /* 0x000000ff0600720b */ /* 0x008fe20003f0d000 */
[----:B------:R-:W-:-:S10]  /*0990*/  VIADD R6, R0, 0x1 ;  /* 0x0000000100067836 */ /* 0x000fd40000000000 */
[----:B------:R-:W-:Y:S01]  /*09a0*/  @!P1 IMAD.MOV R6, RZ, RZ, R0 ;  /* 0x000000ffff069224 */ /* 0x000fe200078e0200 */
[----:B----4-:R-:W-:-:S04]  /*09b0*/  FSETP.NEU.AND P1, PT, R7, RZ, PT ;  /* 0x000000ff0700720b */ /* 0x010fc80003f2d000 */
[----:B------:R-:W-:Y:S01]  /*09c0*/  IADD3 R0, PT, PT, R6, 0x1, RZ ;  /* 0x0000000106007810 */ /* 0x000fe20007ffe0ff */
[----:B------:R-:W-:Y:S01]  /*09d0*/  @!P0 IMAD.MOV R0, RZ, RZ, R6 ;  /* 0x000000ffff008224 */ /* 0x000fe200078e0206 */
[----:B-----5:R-:W-:-:S04]  /*09e0*/  FSETP.NEU.AND P0, PT, R8, RZ, PT ;  /* 0x000000ff0800720b */ /* 0x020fc80003f0d000 */
[----:B------:R-:W-:-:S03]  /*09f0*/  IADD3 R6, PT, PT, R0, 0x1, RZ ;  /* 0x0000000100067810 */ /* 0x000fc60007ffe0ff */
[----:B------:R-:W-:-:S05]  /*0a00*/  @!P1 IMAD.MOV R6, RZ, RZ, R0 ;  /* 0x000000ffff069224 */ /* 0x000fca00078e0200 */
[----:B------:R-:W-:Y:S01]  /*0a10*/  IADD3 R0, PT, PT, R6, 0x1, RZ ;  /* 0x0000000106007810 */ /* 0x000fe20007ffe0ff */
[----:B------:R-:W-:-:S07]  /*0a20*/  @!P0 IMAD.MOV R0, RZ, RZ, R6 ;  /* 0x000000ffff008224 */ /* 0x000fce00078e0206 */
.L_x_48:
[----:B------:R-:W-:Y:S05]  /*0a30*/  BRA.U !UP1, `(.L_x_44) ;  /* 0x0000000109347547 */ /* 0x000fea000b800000 */
[----:B------:R-:W1:Y:S01]  /*0a40*/  LDC.64 R6, c[0x0][0x380] ;  /* 0x0000e000ff067b82 */ /* 0x000e620000000a00 */
[----:B------:R-:W-:Y:S01]  /*0a50*/  IADD3 R3, PT, PT, R3, UR4, RZ ;  /* 0x0000000403037c10 */ /* 0x000fe2000fffe0ff */
[----:B------:R-:W-:-:S12]  /*0a60*/  UIADD3 UR5, UPT, UPT, -UR5, URZ, URZ ;  /* 0x000000ff05057290 */ /* 0x000fd8000fffe1ff */
.L_x_49:
[----:B-1----:R-:W-:-:S06]  /*0a70*/  IMAD.WIDE R4, R3, 0x4, R6 ;  /* 0x0000000403047825 */ /* 0x002fcc00078e0206 */
[----:B0-----:R-:W2:Y:S01]  /*0a80*/  LDG.E R4, desc[UR10][R4.64] ;  /* 0x0000000a04047981 */ /* 0x001ea2000c1e1900 */
[----:B------:R-:W-:Y:S01]  /*0a90*/  UIADD3 UR5, UPT, UPT, UR5, 0x1, URZ ;  /* 0x0000000105057890 */ /* 0x000fe2000fffe0ff */
[----:B------:R-:W-:Y:S02]  /*0aa0*/  VIADD R8, R0, 0x1 ;  /* 0x0000000100087836 */ /* 0x000fe40000000000 */
[----:B------:R-:W-:Y:S01]  /*0ab0*/  VIADD R3, R3, 0x1 ;  /* 0x0000000103037836 */ /* 0x000fe20000000000 */
[----:B------:R-:W-:Y:S01]  /*0ac0*/  UISETP.NE.AND UP0, UPT, UR5, URZ, UPT ;  /* 0x000000ff0500728c */ /* 0x000fe2000bf05270 */
[----:B--2---:R-:W-:-:S13]  /*0ad0*/  FSETP.NEU.AND P0, PT, R4, RZ, PT ;  /* 0x000000ff0400720b */ /* 0x004fda0003f0d000 */
[----:B------:R-:W-:-:S04]  /*0ae0*/  @!P0 IADD3 R8, PT, PT, R0, RZ, RZ ;  /* 0x000000ff00088210 */ /* 0x000fc80007ffe0ff */
[----:B------:R-:W-:Y:S01]  /*0af0*/  MOV R0, R8 ;  /* 0x0000000800007202 */ /* 0x000fe20000000f00 */
[----:B------:R-:W-:Y:S06]  /*0b00*/  BRA.U UP0, `(.L_x_49) ;  /* 0xfffffffd00d87547 */ /* 0x000fec000b83ffff */
.L_x_44:
[----:B------:R-:W1:Y:S02]  /*0b10*/  LDC.64 R4, c[0x0][0x388] ;  /* 0x0000e200ff047b82 */ /* 0x000e640000000a00 */
[----:B-1----:R-:W-:-:S05]  /*0b20*/  IMAD.WIDE R2, R2, 0x4, R4 ;  /* 0x0000000402027825 */ /* 0x002fca00078e0204 */
[----:B0-----:R-:W-:Y:S01]  /*0b30*/  STG.E desc[UR10][R2.64], R0 ;  /* 0x0000000002007986 */ /* 0x001fe2000c10190a */
[----:B------:R-:W-:Y:S05]  /*0b40*/  EXIT ;  /* 0x000000000000794d */ /* 0x000fea0003800000 */
.L_x_50:
        /* <DEDUP_REMOVED lines=11> */
.L_x_56:


//--------------------- .nv.shared.reserved.0     --------------------------
	.section	.nv.shared.reserved.0,"aw",@nobits
	.weak		__nv_reservedSMEM_offset_0_alias
	.size		__nv_reservedSMEM_offset_0_alias, 0, 64
	.other		__nv_reservedSMEM_offset_0_alias,@"STO_CUDA_RESERVED_SHARED STV_DEFAULT"
__nv_reservedSMEM_offset_0_alias:
	.zero		0
	.zero		64


//--------------------- .nv.shared._Z22common_neighbor_kerneliPfPi --------------------------
	.section	.nv.shared._Z22common_neighbor_kerneliPfPi,"aw",@nobits
	.sectionflags	@""
	.align	4
.nv.shared._Z22common_neighbor_kerneliPfPi:
	.zero		3072


//--------------------- .nv.constant0._Z15add_prod_kernelPfS_S_S_i --------------------------
	.section	.nv.constant0._Z15add_prod_kernelPfS_S_S_i,"a",@progbits
	.sectionflags	@""
	.align	4
.nv.constant0._Z15add_prod_kernelPfS_S_S_i:
	.zero		932


//--------------------- .nv.constant0._Z23compute_wtd_neigh_countPiS_Pfi --------------------------
	.section	.nv.constant0._Z23compute_wtd_neigh_countPiS_Pfi,"a",@progbits
	.sectionflags	@""
	.align	4
.nv.constant0._Z23compute_wtd_neigh_countPiS_Pfi:
	.zero		924


//--------------------- .nv.constant0._Z19compute_neigh_countPfPiS0_i --------------------------
	.section	.nv.constant0._Z19compute_neigh_countPfPiS0_i,"a",@progbits
	.sectionflags	@""
	.align	4
.nv.constant0._Z19compute_neigh_countPfPiS0_i:
	.zero		924


//--------------------- .nv.constant0._Z22common_neighbor_kerneliPfPi --------------------------
	.section	.nv.constant0._Z22common_neighbor_kerneliPfPi,"a",@progbits
	.sectionflags	@""
	.align	4
.nv.constant0._Z22common_neighbor_kerneliPfPi:
	.zero		920


//--------------------- .nv.constant0._Z12degreeKernelPfPii --------------------------
	.section	.nv.constant0._Z12degreeKernelPfPii,"a",@progbits
	.sectionflags	@""
	.align	4
.nv.constant0._Z12degreeKernelPfPii:
	.zero		916


//--------------------- SYMBOLS --------------------------

	.type		.nv.reservedSmem.offset0,@object
	.size		.nv.reservedSmem.offset0,0x4
	.type		.nv.reservedSmem.cap,@object
	.size		.nv.reservedSmem.cap,0x4
